	.target	sm_90a

	.elftype	@"ET_EXEC"


//--------------------- .note.nv.tkinfo           --------------------------
	.section	.note.nv.tkinfo,"",@"SHT_NOTE"
	.sectionflags	@"SHF_NOTE_NV_TKINFO"
	.tkinfo
        /*0018*/ 	.word	0x00000002
        /*0030*/ 	.string	""
        /*0030*/ 	.string	"ptxas"
        /*0030*/ 	.string	"Cuda compilation tools, release 13.0, V13.0.88"
        /*0030*/ 	.string	"Build cuda_13.0.r13.0/compiler.36424714_0"
        /*0030*/ 	.string	"-arch sm_90a -m 64 "



//--------------------- .note.nv.cuinfo           --------------------------
	.section	.note.nv.cuinfo,"",@"SHT_NOTE"
	.sectionflags	@"SHF_NOTE_NV_CUINFO"
        /*0018*/ 	.short	0x0002
        /*001a*/ 	.short	0x005a
        /*001c*/ 	.short	0x0082
	.zero		2


//--------------------- .nv.info                  --------------------------
	.section	.nv.info,"",@"SHT_CUDA_INFO"
	.align	4


	//----- nvinfo : EIATTR_REGCOUNT
	.align		4
        /*0000*/ 	.byte	0x04, 0x2f
        /*0002*/ 	.short	(.L_15 - .L_14)
	.align		4
.L_14:
        /*0004*/ 	.word	index@(_ZN7cutlass13device_kernelINS_4gemm6kernel13GemmUniversalIN4cute5tupleIJiiiiEEENS1_10collective13CollectiveMmaINS1_34MainloopSm90TmaGmmaWarpSpecializedILi4ENS5_IJNS4_1CILi1EEESB_SB_EEENS1_35KernelTmaWarpSpecializedCooperativeEEENS5_IJNSA_ILi256EEESF_NSA_ILi128EEEEEENS_10bfloat16_tENS5_IJlSB_lEEESI_SJ_NS4_8TiledMMAINS4_8MMA_AtomIJNS4_4SM904GMMA28MMA_64x256x16_F32BF16BF16_SSILNSN_5MajorE0ELSP_0ELNSN_7ScaleInE1ELSQ_1EEEEEENS4_6LayoutINS5_IJNSA_ILi2EEESB_SB_EEENS5_IJSB_NSA_ILi0EEESW_EEEEENS5_IJNS4_10UnderscoreESZ_SZ_EEEEENS4_13SM90_TMA_LOADENS4_14ComposedLayoutINS4_7SwizzleILi3ELi4ELi3EEENS4_18smem_ptr_flag_bitsILi16EEENST_INS5_IJNSA_ILi8EEENSA_ILi64EEEEEENS5_IJS19_SB_EEEEEEEvNS4_8identityES12_S1D_vS1E_EENS_8epilogue10collective6detail29Sm90TmaWarpSpecializedAdapterINS1H_15DefaultEpilogueISI_SJ_SJ_NS1G_6thread17LinearCombinationISI_Li1EffLNS1L_9ScaleType4KindE0ELNS_15FloatRoundStyleE2ESI_EENS1_15EpilogueDefaultEEEEEvvEEEEvNT_6ParamsE)
        /*0008*/ 	.word	0x000000a8


	//----- nvinfo : EIATTR_FRAME_SIZE
	.align		4
.L_15:
        /*000c*/ 	.byte	0x04, 0x11
        /*000e*/ 	.short	(.L_17 - .L_16)
	.align		4
.L_16:
        /*0010*/ 	.word	index@(_ZN7cutlass13device_kernelINS_4gemm6kernel13GemmUniversalIN4cute5tupleIJiiiiEEENS1_10collective13CollectiveMmaINS1_34MainloopSm90TmaGmmaWarpSpecializedILi4ENS5_IJNS4_1CILi1EEESB_SB_EEENS1_35KernelTmaWarpSpecializedCooperativeEEENS5_IJNSA_ILi256EEESF_NSA_ILi128EEEEEENS_10bfloat16_tENS5_IJlSB_lEEESI_SJ_NS4_8TiledMMAINS4_8MMA_AtomIJNS4_4SM904GMMA28MMA_64x256x16_F32BF16BF16_SSILNSN_5MajorE0ELSP_0ELNSN_7ScaleInE1ELSQ_1EEEEEENS4_6LayoutINS5_IJNSA_ILi2EEESB_SB_EEENS5_IJSB_NSA_ILi0EEESW_EEEEENS5_IJNS4_10UnderscoreESZ_SZ_EEEEENS4_13SM90_TMA_LOADENS4_14ComposedLayoutINS4_7SwizzleILi3ELi4ELi3EEENS4_18smem_ptr_flag_bitsILi16EEENST_INS5_IJNSA_ILi8EEENSA_ILi64EEEEEENS5_IJS19_SB_EEEEEEEvNS4_8identityES12_S1D_vS1E_EENS_8epilogue10collective6detail29Sm90TmaWarpSpecializedAdapterINS1H_15DefaultEpilogueISI_SJ_SJ_NS1G_6thread17LinearCombinationISI_Li1EffLNS1L_9ScaleType4KindE0ELNS_15FloatRoundStyleE2ESI_EENS1_15EpilogueDefaultEEEEEvvEEEEvNT_6ParamsE)
        /*0014*/ 	.word	0x00000cf0


	//----- nvinfo : EIATTR_MIN_STACK_SIZE
	.align		4
.L_17:
        /*0018*/ 	.byte	0x04, 0x12
        /*001a*/ 	.short	(.L_19 - .L_18)
	.align		4
.L_18:
        /*001c*/ 	.word	index@(_ZN7cutlass13device_kernelINS_4gemm6kernel13GemmUniversalIN4cute5tupleIJiiiiEEENS1_10collective13CollectiveMmaINS1_34MainloopSm90TmaGmmaWarpSpecializedILi4ENS5_IJNS4_1CILi1EEESB_SB_EEENS1_35KernelTmaWarpSpecializedCooperativeEEENS5_IJNSA_ILi256EEESF_NSA_ILi128EEEEEENS_10bfloat16_tENS5_IJlSB_lEEESI_SJ_NS4_8TiledMMAINS4_8MMA_AtomIJNS4_4SM904GMMA28MMA_64x256x16_F32BF16BF16_SSILNSN_5MajorE0ELSP_0ELNSN_7ScaleInE1ELSQ_1EEEEEENS4_6LayoutINS5_IJNSA_ILi2EEESB_SB_EEENS5_IJSB_NSA_ILi0EEESW_EEEEENS5_IJNS4_10UnderscoreESZ_SZ_EEEEENS4_13SM90_TMA_LOADENS4_14ComposedLayoutINS4_7SwizzleILi3ELi4ELi3EEENS4_18smem_ptr_flag_bitsILi16EEENST_INS5_IJNSA_ILi8EEENSA_ILi64EEEEEENS5_IJS19_SB_EEEEEEEvNS4_8identityES12_S1D_vS1E_EENS_8epilogue10collective6detail29Sm90TmaWarpSpecializedAdapterINS1H_15DefaultEpilogueISI_SJ_SJ_NS1G_6thread17LinearCombinationISI_Li1EffLNS1L_9ScaleType4KindE0ELNS_15FloatRoundStyleE2ESI_EENS1_15EpilogueDefaultEEEEEvvEEEEvNT_6ParamsE)
        /*0020*/ 	.word	0x00000cf0
.L_19:


//--------------------- .nv.compat                --------------------------
	.section	.nv.compat,"",@"SHT_CUDA_COMPAT_INFO"
	.align	4
        /*0000*/ 	.byte	0x02, 0x09, 0x01, 0x00, 0x02, 0x02, 0x04, 0x00, 0x02, 0x05, 0x05, 0x00, 0x03, 0x07, 0x01, 0x01
        /*0010*/ 	.byte	0x02, 0x03, 0x01, 0x00, 0x02, 0x06, 0x01, 0x00, 0x04, 0x0b, 0x08, 0x00, 0x00, 0x00, 0x00, 0x00
        /*0020*/ 	.byte	0x00, 0x00, 0x00, 0x00


//--------------------- .nv.info._ZN7cutlass13device_kernelINS_4gemm6kernel13GemmUniversalIN4cute5tupleIJiiiiEEENS1_10collective13CollectiveMmaINS1_34MainloopSm90TmaGmmaWarpSpecializedILi4ENS5_IJNS4_1CILi1EEESB_SB_EEENS1_35KernelTmaWarpSpecializedCooperativeEEENS5_IJNSA_ILi256EEESF_NSA_ILi128EEEEEENS_10bfloat16_tENS5_IJlSB_lEEESI_SJ_NS4_8TiledMMAINS4_8MMA_AtomIJNS4_4SM904GMMA28MMA_64x256x16_F32BF16BF16_SSILNSN_5MajorE0ELSP_0ELNSN_7ScaleInE1ELSQ_1EEEEEENS4_6LayoutINS5_IJNSA_ILi2EEESB_SB_EEENS5_IJSB_NSA_ILi0EEESW_EEEEENS5_IJNS4_10UnderscoreESZ_SZ_EEEEENS4_13SM90_TMA_LOADENS4_14ComposedLayoutINS4_7SwizzleILi3ELi4ELi3EEENS4_18smem_ptr_flag_bitsILi16EEENST_INS5_IJNSA_ILi8EEENSA_ILi64EEEEEENS5_IJS19_SB_EEEEEEEvNS4_8identityES12_S1D_vS1E_EENS_8epilogue10collective6detail29Sm90TmaWarpSpecializedAdapterINS1H_15DefaultEpilogueISI_SJ_SJ_NS1G_6thread17LinearCombinationISI_Li1EffLNS1L_9ScaleType4KindE0ELNS_15FloatRoundStyleE2ESI_EENS1_15EpilogueDefaultEEEEEvvEEEEvNT_6ParamsE --------------------------
	.section	.nv.info._ZN7cutlass13device_kernelINS_4gemm6kernel13GemmUniversalIN4cute5tupleIJiiiiEEENS1_10collective13CollectiveMmaINS1_34MainloopSm90TmaGmmaWarpSpecializedILi4ENS5_IJNS4_1CILi1EEESB_SB_EEENS1_35KernelTmaWarpSpecializedCooperativeEEENS5_IJNSA_ILi256EEESF_NSA_ILi128EEEEEENS_10bfloat16_tENS5_IJlSB_lEEESI_SJ_NS4_8TiledMMAINS4_8MMA_AtomIJNS4_4SM904GMMA28MMA_64x256x16_F32BF16BF16_SSILNSN_5MajorE0ELSP_0ELNSN_7ScaleInE1ELSQ_1EEEEEENS4_6LayoutINS5_IJNSA_ILi2EEESB_SB_EEENS5_IJSB_NSA_ILi0EEESW_EEEEENS5_IJNS4_10UnderscoreESZ_SZ_EEEEENS4_13SM90_TMA_LOADENS4_14ComposedLayoutINS4_7SwizzleILi3ELi4ELi3EEENS4_18smem_ptr_flag_bitsILi16EEENST_INS5_IJNSA_ILi8EEENSA_ILi64EEEEEENS5_IJS19_SB_EEEEEEEvNS4_8identityES12_S1D_vS1E_EENS_8epilogue10collective6detail29Sm90TmaWarpSpecializedAdapterINS1H_15DefaultEpilogueISI_SJ_SJ_NS1G_6thread17LinearCombinationISI_Li1EffLNS1L_9ScaleType4KindE0ELNS_15FloatRoundStyleE2ESI_EENS1_15EpilogueDefaultEEEEEvvEEEEvNT_6ParamsE,"",@"SHT_CUDA_INFO"
	.sectionflags	@""
	.align	4


	//----- nvinfo : EIATTR_CUDA_API_VERSION
	.align		4
        /*0000*/ 	.byte	0x04, 0x37
        /*0002*/ 	.short	(.L_21 - .L_20)
.L_20:
        /*0004*/ 	.word	0x00000082


	//----- nvinfo : EIATTR_KPARAM_INFO
	.align		4
.L_21:
        /*0008*/ 	.byte	0x04, 0x17
        /*000a*/ 	.short	(.L_23 - .L_22)
.L_22:
        /*000c*/ 	.word	0x00000000
        /*0010*/ 	.short	0x0000
        /*0012*/ 	.short	0x0070
        /*0014*/ 	.byte	0x00, 0xf0, 0x01, 0x10


	//----- nvinfo : EIATTR_SPARSE_MMA_MASK
	.align		4
.L_23:
        /*0018*/ 	.byte	0x03, 0x50
        /*001a*/ 	.short	0x0000


	//----- nvinfo : EIATTR_MAXREG_COUNT
	.align		4
        /*001c*/ 	.byte	0x03, 0x1b
        /*001e*/ 	.short	0x00a8


	//----- nvinfo : EIATTR_NUM_BARRIERS
	.align		4
        /*0020*/ 	.byte	0x02, 0x4c
        /*0022*/ 	.byte	0x01
	.zero		1


	//----- nvinfo : EIATTR_EXTERNS
	.align		4
        /*0024*/ 	.byte	0x04, 0x0f
        /*0026*/ 	.short	(.L_25 - .L_24)


	//   ....[0]....
	.align		4
.L_24:
        /*0028*/ 	.word	index@(__assertfail)


	//----- nvinfo : EIATTR_ANNOTATIONS
	.align		4
.L_25:
        /*002c*/ 	.byte	0x04, 0x55
        /*002e*/ 	.short	(.L_27 - .L_26)


	//   ....[0]....
.L_26:
        /*0030*/ 	.word	0x00000001
        /*0034*/ 	.byte	0x90, 0x06, 0x00, 0x00, 0x01, 0x00, 0x00, 0x00, 0xb0, 0x06, 0x00, 0x00, 0x01, 0x00, 0x00, 0x00
        /* <DEDUP_REMOVED lines=1382> */
        /*56a4*/ 	.byte	0x40, 0x2e, 0x02, 0x00, 0x01, 0x00, 0x00, 0x00, 0x60, 0x2e, 0x02, 0x00


	//----- nvinfo : EIATTR_MERCURY_ISA_VERSION
	.align		4
.L_27:
        /*56b0*/ 	.byte	0x03, 0x5f
        /*56b2*/ 	.short	0x0101


	//----- nvinfo : EIATTR_INT_WARP_WIDE_INSTR_OFFSETS
	.align		4
        /*56b4*/ 	.byte	0x04, 0x31
        /*56b6*/ 	.short	(.L_29 - .L_28)


	//   ....[0]....
.L_28:
        /*56b8*/ 	.word	0x00000500


	//   ....[1]....
        /*56bc*/ 	.word	0x00000510


	//   ....[2]....
        /*56c0*/ 	.word	0x000005a0


	//----- nvinfo : EIATTR_COOP_GROUP_MASK_REGIDS
	.align		4
.L_29:
        /*56c4*/ 	.byte	0x04, 0x29
        /*56c6*/ 	.short	(.L_31 - .L_30)


	//   ....[0]....
.L_30:
        /*56c8*/ 	.word	0xffffffff


	//   ....[1]....
        /*56cc*/ 	.word	0xffffffff


	//   ....[2]....
        /*56d0*/ 	.word	0xffffffff


	//   ....[3]....
        /*56d4*/ 	.word	0xffffffff


	//   ....[4]....
        /*56d8*/ 	.word	0xffffffff


	//----- nvinfo : EIATTR_COOP_GROUP_INSTR_OFFSETS
	.align		4
.L_31:
        /*56dc*/ 	.byte	0x04, 0x28
        /*56de*/ 	.short	(.L_33 - .L_32)


	//   ....[0]....
.L_32:
        /*56e0*/ 	.word	0x00000070


	//   ....[1]....
        /*56e4*/ 	.word	0x00000080


	//   ....[2]....
        /*56e8*/ 	.word	0x000001a0


	//   ....[3]....
        /*56ec*/ 	.word	0x000003b0


	//   ....[4]....
        /*56f0*/ 	.word	0x00001170


	//----- nvinfo : EIATTR_REG_RECONFIG
	.align		4
.L_33:
        /*56f4*/ 	.byte	0x01, 0x54
	.zero		2


	//----- nvinfo : EIATTR_SYSCALL_OFFSETS
	.align		4
        /*56f8*/ 	.byte	0x04, 0x46
        /*56fa*/ 	.short	(.L_35 - .L_34)


	//   ....[0]....
.L_34:
        /*56fc*/ 	.word	0x00001320


	//----- nvinfo : EIATTR_MBARRIER_INSTR_OFFSETS
	.align		4
.L_35:
        /*5700*/ 	.byte	0x04, 0x39
        /*5702*/ 	.short	(.L_37 - .L_36)


	//   ....[0]....
.L_36:
        /*5704*/ 	.word	0x00000320
        /*5708*/ 	.word	0x000000ff
        /*570c*/ 	.word	0x00000000
        /*5710*/ 	.short	0x0100
        /*5712*/ 	.byte	0x08
	.zero		1


	//   ....[1]....
        /*5714*/ 	.word	0x00000330
        /*5718*/ 	.word	0x000000ff
        /*571c*/ 	.word	0x00000020
        /*5720*/ 	.short	0x0100
        /*5722*/ 	.byte	0x08
	.zero		1


	//   ....[2]....
        /*5724*/ 	.word	0x00000340
        /*5728*/ 	.word	0x000000ff
        /*572c*/ 	.word	0x00000008
        /*5730*/ 	.short	0x0100
        /*5732*/ 	.byte	0x08
	.zero		1


	//   ....[3]....
        /*5734*/ 	.word	0x00000350
        /*5738*/ 	.word	0x000000ff
        /*573c*/ 	.word	0x00000028
        /*5740*/ 	.short	0x0100
        /*5742*/ 	.byte	0x08
	.zero		1


	//   ....[4]....
        /*5744*/ 	.word	0x00000360
        /*5748*/ 	.word	0x000000ff
        /*574c*/ 	.word	0x00000010
        /*5750*/ 	.short	0x0100
        /*5752*/ 	.byte	0x08
	.zero		1


	//   ....[5]....
        /*5754*/ 	.word	0x00000370
        /*5758*/ 	.word	0x000000ff
        /*575c*/ 	.word	0x00000030
        /*5760*/ 	.short	0x0100
        /*5762*/ 	.byte	0x08
	.zero		1


	//   ....[6]....
        /*5764*/ 	.word	0x00000380
        /*5768*/ 	.word	0x000000ff
        /*576c*/ 	.word	0x00000018
        /*5770*/ 	.short	0x0100
        /*5772*/ 	.byte	0x08
	.zero		1


	//   ....[7]....
        /*5774*/ 	.word	0x00000390
        /*5778*/ 	.word	0x000000ff
        /*577c*/ 	.word	0x00000038
        /*5780*/ 	.short	0x0100
        /*5782*/ 	.byte	0x08
	.zero		1


	//   ....[8]....
        /*5784*/ 	.word	0x00000620
        /*5788*/ 	.word	0x000000ff
        /*578c*/ 	.word	0x00000050
        /*5790*/ 	.short	0x0100
        /*5792*/ 	.byte	0x10
	.zero		1


	//   ....[9]....
        /*5794*/ 	.word	0x000006c0
        /*5798*/ 	.word	0x000000ff
        /*579c*/ 	.word	0x00000058
        /*57a0*/ 	.short	0x0100
        /*57a2*/ 	.byte	0x10
	.zero		1


	//   ....[10]....
        /*57a4*/ 	.word	0x000013c0
        /*57a8*/ 	.word	0x00000003
        /*57ac*/ 	.word	0x00000000
        /*57b0*/ 	.short	0x010a
        /*57b2*/ 	.byte	0x3f
	.zero		1


	//   ....[11]....
        /*57b4*/ 	.word	0x00001400
        /*57b8*/ 	.word	0x00000003
        /*57bc*/ 	.word	0x00000000
        /*57c0*/ 	.short	0x010a
        /*57c2*/ 	.byte	0x3f
	.zero		1


	//   ....[12]....
        /*57c4*/ 	.word	0x000089e0
        /*57c8*/ 	.word	0x000000ff
        /*57cc*/ 	.word	0x00000000
        /*57d0*/ 	.short	0x010a
        /*57d2*/ 	.byte	0x0a
	.zero		1


	//   ....[13]....
        /*57d4*/ 	.word	0x00008a20
        /*57d8*/ 	.word	0x000000ff
        /*57dc*/ 	.word	0x00000000
        /*57e0*/ 	.short	0x010a
        /*57e2*/ 	.byte	0x0a
	.zero		1


	//   ....[14]....
        /*57e4*/ 	.word	0x00010ac0
        /*57e8*/ 	.word	0x000000ff
        /*57ec*/ 	.word	0x00000000
        /*57f0*/ 	.short	0x0101
        /*57f2*/ 	.byte	0x08
	.zero		1


	//   ....[15]....
        /*57f4*/ 	.word	0x00010cb0
        /*57f8*/ 	.word	0x000000ff
        /*57fc*/ 	.word	0x00000000
        /*5800*/ 	.short	0x0101
        /*5802*/ 	.byte	0x04
	.zero		1


	//   ....[16]....
        /*5804*/ 	.word	0x00022950
        /*5808*/ 	.word	0x0000000e
        /*580c*/ 	.word	0x00000020
        /*5810*/ 	.short	0x010a
        /*5812*/ 	.byte	0x3f
	.zero		1


	//   ....[17]....
        /*5814*/ 	.word	0x00022dd0
        /*5818*/ 	.word	0x00000002
        /*581c*/ 	.word	0x00000058
        /*5820*/ 	.short	0x0101
        /*5822*/ 	.byte	0x3f
	.zero		1


	//   ....[18]....
        /*5824*/ 	.word	0x00023560
        /*5828*/ 	.word	0x00000005
        /*582c*/ 	.word	0x00000000
        /*5830*/ 	.short	0x010a
        /*5832*/ 	.byte	0x3f
	.zero		1


	//   ....[19]....
        /*5834*/ 	.word	0x000235f0
        /*5838*/ 	.word	0x00000005
        /*583c*/ 	.word	0x00000000
        /*5840*/ 	.short	0x010a
        /*5842*/ 	.byte	0x3f
	.zero		1


	//   ....[20]....
        /*5844*/ 	.word	0x00023680
        /*5848*/ 	.word	0x00000005
        /*584c*/ 	.word	0x00000000
        /*5850*/ 	.short	0x010a
        /*5852*/ 	.byte	0x3f
	.zero		1


	//   ....[21]....
        /*5854*/ 	.word	0x00023710
        /*5858*/ 	.word	0x00000003
        /*585c*/ 	.word	0x00000000
        /*5860*/ 	.short	0x010a
        /*5862*/ 	.byte	0x3f
	.zero		1


	//   ....[22]....
        /*5864*/ 	.word	0x00023770
        /*5868*/ 	.word	0x00000003
        /*586c*/ 	.word	0x00000000
        /*5870*/ 	.short	0x010a
        /*5872*/ 	.byte	0x3f
	.zero		1


	//   ....[23]....
        /*5874*/ 	.word	0x000237d0
        /*5878*/ 	.word	0x00000004
        /*587c*/ 	.word	0x00000000
        /*5880*/ 	.short	0x010a
        /*5882*/ 	.byte	0x3f
	.zero		1


	//   ....[24]....
        /*5884*/ 	.word	0x000238a0
        /*5888*/ 	.word	0x0000000e
        /*588c*/ 	.word	0x00000020
        /*5890*/ 	.short	0x010a
        /*5892*/ 	.byte	0x3f
	.zero		1


	//   ....[25]....
        /*5894*/ 	.word	0x00023970
        /*5898*/ 	.word	0x00000005
        /*589c*/ 	.word	0x00000000
        /*58a0*/ 	.short	0x010a
        /*58a2*/ 	.byte	0x3f
	.zero		1


	//   ....[26]....
        /*58a4*/ 	.word	0x000239c0
        /*58a8*/ 	.word	0x00000005
        /*58ac*/ 	.word	0x00000000
        /*58b0*/ 	.short	0x010a
        /*58b2*/ 	.byte	0x3f
	.zero		1


	//   ....[27]....
        /*58b4*/ 	.word	0x00023a10
        /*58b8*/ 	.word	0x00000005
        /*58bc*/ 	.word	0x00000000
        /*58c0*/ 	.short	0x010a
        /*58c2*/ 	.byte	0x3f
	.zero		1


	//----- nvinfo : EIATTR_NUM_MBARRIERS
	.align		4
.L_37:
        /*58c4*/ 	.byte	0x03, 0x38
        /*58c6*/ 	.short	0x000a


	//----- nvinfo : EIATTR_EXIT_INSTR_OFFSETS
	.align		4
        /*58c8*/ 	.byte	0x04, 0x1c
        /*58ca*/ 	.short	(.L_39 - .L_38)


	//   ....[0]....
.L_38:
        /*58cc*/ 	.word	0x00000720


	//   ....[1]....
        /*58d0*/ 	.word	0x00001090


	//   ....[2]....
        /*58d4*/ 	.word	0x00021ed0


	//   ....[3]....
        /*58d8*/ 	.word	0x000225e0


	//   ....[4]....
        /*58dc*/ 	.word	0x00023760


	//----- nvinfo : EIATTR_MAX_THREADS
	.align		4
.L_39:
        /*58e0*/ 	.byte	0x04, 0x05
        /*58e2*/ 	.short	(.L_41 - .L_40)
.L_40:
        /*58e4*/ 	.word	0x00000180
        /*58e8*/ 	.word	0x00000001
        /*58ec*/ 	.word	0x00000001


	//----- nvinfo : EIATTR_CRS_STACK_SIZE
	.align		4
.L_41:
        /*58f0*/ 	.byte	0x04, 0x1e
        /*58f2*/ 	.short	(.L_43 - .L_42)
.L_42:
        /*58f4*/ 	.word	0x00000000


	//----- nvinfo : EIATTR_CBANK_PARAM_SIZE
	.align		4
.L_43:
        /*58f8*/ 	.byte	0x03, 0x19
        /*58fa*/ 	.short	0x0470


	//----- nvinfo : EIATTR_PARAM_CBANK
	.align		4
        /*58fc*/ 	.byte	0x04, 0x0a
        /*58fe*/ 	.short	(.L_45 - .L_44)
	.align		4
.L_44:
        /*5900*/ 	.word	index@(.nv.constant0._ZN7cutlass13device_kernelINS_4gemm6kernel13GemmUniversalIN4cute5tupleIJiiiiEEENS1_10collective13CollectiveMmaINS1_34MainloopSm90TmaGmmaWarpSpecializedILi4ENS5_IJNS4_1CILi1EEESB_SB_EEENS1_35KernelTmaWarpSpecializedCooperativeEEENS5_IJNSA_ILi256EEESF_NSA_ILi128EEEEEENS_10bfloat16_tENS5_IJlSB_lEEESI_SJ_NS4_8TiledMMAINS4_8MMA_AtomIJNS4_4SM904GMMA28MMA_64x256x16_F32BF16BF16_SSILNSN_5MajorE0ELSP_0ELNSN_7ScaleInE1ELSQ_1EEEEEENS4_6LayoutINS5_IJNSA_ILi2EEESB_SB_EEENS5_IJSB_NSA_ILi0EEESW_EEEEENS5_IJNS4_10UnderscoreESZ_SZ_EEEEENS4_13SM90_TMA_LOADENS4_14ComposedLayoutINS4_7SwizzleILi3ELi4ELi3EEENS4_18smem_ptr_flag_bitsILi16EEENST_INS5_IJNSA_ILi8EEENSA_ILi64EEEEEENS5_IJS19_SB_EEEEEEEvNS4_8identityES12_S1D_vS1E_EENS_8epilogue10collective6detail29Sm90TmaWarpSpecializedAdapterINS1H_15DefaultEpilogueISI_SJ_SJ_NS1G_6thread17LinearCombinationISI_Li1EffLNS1L_9ScaleType4KindE0ELNS_15FloatRoundStyleE2ESI_EENS1_15EpilogueDefaultEEEEEvvEEEEvNT_6ParamsE)
        /*5904*/ 	.short	0x0210
        /*5906*/ 	.short	0x0470


	//----- nvinfo : EIATTR_SW_WAR
	.align		4
.L_45:
        /*5908*/ 	.byte	0x04, 0x36
        /*590a*/ 	.short	(.L_47 - .L_46)
.L_46:
        /*590c*/ 	.word	0x00000008
.L_47:


//--------------------- .nv.callgraph             --------------------------
	.section	.nv.callgraph,"",@"SHT_CUDA_CALLGRAPH"
	.align	4
	.sectionentsize	8
	.align		4
        /*0000*/ 	.word	0x00000000
	.align		4
        /*0004*/ 	.word	0xffffffff
	.align		4
        /*0008*/ 	.word	index@(_ZN7cutlass13device_kernelINS_4gemm6kernel13GemmUniversalIN4cute5tupleIJiiiiEEENS1_10collective13CollectiveMmaINS1_34MainloopSm90TmaGmmaWarpSpecializedILi4ENS5_IJNS4_1CILi1EEESB_SB_EEENS1_35KernelTmaWarpSpecializedCooperativeEEENS5_IJNSA_ILi256EEESF_NSA_ILi128EEEEEENS_10bfloat16_tENS5_IJlSB_lEEESI_SJ_NS4_8TiledMMAINS4_8MMA_AtomIJNS4_4SM904GMMA28MMA_64x256x16_F32BF16BF16_SSILNSN_5MajorE0ELSP_0ELNSN_7ScaleInE1ELSQ_1EEEEEENS4_6LayoutINS5_IJNSA_ILi2EEESB_SB_EEENS5_IJSB_NSA_ILi0EEESW_EEEEENS5_IJNS4_10UnderscoreESZ_SZ_EEEEENS4_13SM90_TMA_LOADENS4_14ComposedLayoutINS4_7SwizzleILi3ELi4ELi3EEENS4_18smem_ptr_flag_bitsILi16EEENST_INS5_IJNSA_ILi8EEENSA_ILi64EEEEEENS5_IJS19_SB_EEEEEEEvNS4_8identityES12_S1D_vS1E_EENS_8epilogue10collective6detail29Sm90TmaWarpSpecializedAdapterINS1H_15DefaultEpilogueISI_SJ_SJ_NS1G_6thread17LinearCombinationISI_Li1EffLNS1L_9ScaleType4KindE0ELNS_15FloatRoundStyleE2ESI_EENS1_15EpilogueDefaultEEEEEvvEEEEvNT_6ParamsE)
	.align		4
        /*000c*/ 	.word	index@(__assertfail)
	.align		4
        /*0010*/ 	.word	0x00000000
	.align		4
        /*0014*/ 	.word	0xfffffffe
	.align		4
        /*0018*/ 	.word	0x00000000
	.align		4
        /*001c*/ 	.word	0xfffffffd
	.align		4
        /*0020*/ 	.word	0x00000000
	.align		4
        /*0024*/ 	.word	0xfffffffc


//--------------------- .nv.constant4             --------------------------
	.section	.nv.constant4,"a",@progbits
	.align	8
	.align		8
.nv.constant4:
        /*0000*/ 	.dword	__assertfail
	.align		8
        /*0008*/ 	.dword	__unnamed_1
	.align		8
        /*0010*/ 	.dword	_ZN39_INTERNAL_8426f611_4_k_cu_c071f089_30074cuda3std3__45__cpo5beginE
	.align		8
        /*0018*/ 	.dword	_ZN39_INTERNAL_8426f611_4_k_cu_c071f089_30074cuda3std3__45__cpo3endE
	.align		8
        /*0020*/ 	.dword	_ZN39_INTERNAL_8426f611_4_k_cu_c071f089_30074cuda3std3__45__cpo6cbeginE
	.align		8
        /*0028*/ 	.dword	_ZN39_INTERNAL_8426f611_4_k_cu_c071f089_30074cuda3std3__45__cpo4cendE
	.align		8
        /*0030*/ 	.dword	_ZN39_INTERNAL_8426f611_4_k_cu_c071f089_30074cuda3std3__441_GLOBAL__N__8426f611_4_k_cu_c071f089_30076ignoreE
	.align		8
        /*0038*/ 	.dword	_ZN39_INTERNAL_8426f611_4_k_cu_c071f089_30074cuda3std3__419piecewise_constructE
	.align		8
        /*0040*/ 	.dword	_ZN39_INTERNAL_8426f611_4_k_cu_c071f089_30074cuda3std3__48in_placeE
	.align		8
        /*0048*/ 	.dword	_ZN39_INTERNAL_8426f611_4_k_cu_c071f089_30074cuda3std6ranges3__45__cpo4swapE
	.align		8
        /*0050*/ 	.dword	_ZN39_INTERNAL_8426f611_4_k_cu_c071f089_30074cuda3std6ranges3__45__cpo9iter_moveE
	.align		8
        /*0058*/ 	.dword	_ZN39_INTERNAL_8426f611_4_k_cu_c071f089_30074cute7productE
	.align		8
        /*0060*/ 	.dword	_ZN39_INTERNAL_8426f611_4_k_cu_c071f089_30074cute1_E
	.align		8
        /*0068*/ 	.dword	$str$22
	.align		8
        /*0070*/ 	.dword	$str$23


//--------------------- .text._ZN7cutlass13device_kernelINS_4gemm6kernel13GemmUniversalIN4cute5tupleIJiiiiEEENS1_10collective13CollectiveMmaINS1_34MainloopSm90TmaGmmaWarpSpecializedILi4ENS5_IJNS4_1CILi1EEESB_SB_EEENS1_35KernelTmaWarpSpecializedCooperativeEEENS5_IJNSA_ILi256EEESF_NSA_ILi128EEEEEENS_10bfloat16_tENS5_IJlSB_lEEESI_SJ_NS4_8TiledMMAINS4_8MMA_AtomIJNS4_4SM904GMMA28MMA_64x256x16_F32BF16BF16_SSILNSN_5MajorE0ELSP_0ELNSN_7ScaleInE1ELSQ_1EEEEEENS4_6LayoutINS5_IJNSA_ILi2EEESB_SB_EEENS5_IJSB_NSA_ILi0EEESW_EEEEENS5_IJNS4_10UnderscoreESZ_SZ_EEEEENS4_13SM90_TMA_LOADENS4_14ComposedLayoutINS4_7SwizzleILi3ELi4ELi3EEENS4_18smem_ptr_flag_bitsILi16EEENST_INS5_IJNSA_ILi8EEENSA_ILi64EEEEEENS5_IJS19_SB_EEEEEEEvNS4_8identityES12_S1D_vS1E_EENS_8epilogue10collective6detail29Sm90TmaWarpSpecializedAdapterINS1H_15DefaultEpilogueISI_SJ_SJ_NS1G_6thread17LinearCombinationISI_Li1EffLNS1L_9ScaleType4KindE0ELNS_15FloatRoundStyleE2ESI_EENS1_15EpilogueDefaultEEEEEvvEEEEvNT_6ParamsE --------------------------
	.section	.text._ZN7cutlass13device_kernelINS_4gemm6kernel13GemmUniversalIN4cute5tupleIJiiiiEEENS1_10collective13CollectiveMmaINS1_34MainloopSm90TmaGmmaWarpSpecializedILi4ENS5_IJNS4_1CILi1EEESB_SB_EEENS1_35KernelTmaWarpSpecializedCooperativeEEENS5_IJNSA_ILi256EEESF_NSA_ILi128EEEEEENS_10bfloat16_tENS5_IJlSB_lEEESI_SJ_NS4_8TiledMMAINS4_8MMA_AtomIJNS4_4SM904GMMA28MMA_64x256x16_F32BF16BF16_SSILNSN_5MajorE0ELSP_0ELNSN_7ScaleInE1ELSQ_1EEEEEENS4_6LayoutINS5_IJNSA_ILi2EEESB_SB_EEENS5_IJSB_NSA_ILi0EEESW_EEEEENS5_IJNS4_10UnderscoreESZ_SZ_EEEEENS4_13SM90_TMA_LOADENS4_14ComposedLayoutINS4_7SwizzleILi3ELi4ELi3EEENS4_18smem_ptr_flag_bitsILi16EEENST_INS5_IJNSA_ILi8EEENSA_ILi64EEEEEENS5_IJS19_SB_EEEEEEEvNS4_8identityES12_S1D_vS1E_EENS_8epilogue10collective6detail29Sm90TmaWarpSpecializedAdapterINS1H_15DefaultEpilogueISI_SJ_SJ_NS1G_6thread17LinearCombinationISI_Li1EffLNS1L_9ScaleType4KindE0ELNS_15FloatRoundStyleE2ESI_EENS1_15EpilogueDefaultEEEEEvvEEEEvNT_6ParamsE,"ax",@progbits
	.align	128
.text._ZN7cutlass13device_kernelINS_4gemm6kernel13GemmUniversalIN4cute5tupleIJiiiiEEENS1_10collective13CollectiveMmaINS1_34MainloopSm90TmaGmmaWarpSpecializedILi4ENS5_IJNS4_1CILi1EEESB_SB_EEENS1_35KernelTmaWarpSpecializedCooperativeEEENS5_IJNSA_ILi256EEESF_NSA_ILi128EEEEEENS_10bfloat16_tENS5_IJlSB_lEEESI_SJ_NS4_8TiledMMAINS4_8MMA_AtomIJNS4_4SM904GMMA28MMA_64x256x16_F32BF16BF16_SSILNSN_5MajorE0ELSP_0ELNSN_7ScaleInE1ELSQ_1EEEEEENS4_6LayoutINS5_IJNSA_ILi2EEESB_SB_EEENS5_IJSB_NSA_ILi0EEESW_EEEEENS5_IJNS4_10UnderscoreESZ_SZ_EEEEENS4_13SM90_TMA_LOADENS4_14ComposedLayoutINS4_7SwizzleILi3ELi4ELi3EEENS4_18smem_ptr_flag_bitsILi16EEENST_INS5_IJNSA_ILi8EEENSA_ILi64EEEEEENS5_IJS19_SB_EEEEEEEvNS4_8identityES12_S1D_vS1E_EENS_8epilogue10collective6detail29Sm90TmaWarpSpecializedAdapterINS1H_15DefaultEpilogueISI_SJ_SJ_NS1G_6thread17LinearCombinationISI_Li1EffLNS1L_9ScaleType4KindE0ELNS_15FloatRoundStyleE2ESI_EENS1_15EpilogueDefaultEEEEEvvEEEEvNT_6ParamsE:
        .type           _ZN7cutlass13device_kernelINS_4gemm6kernel13GemmUniversalIN4cute5tupleIJiiiiEEENS1_10collective13CollectiveMmaINS1_34MainloopSm90TmaGmmaWarpSpecializedILi4ENS5_IJNS4_1CILi1EEESB_SB_EEENS1_35KernelTmaWarpSpecializedCooperativeEEENS5_IJNSA_ILi256EEESF_NSA_ILi128EEEEEENS_10bfloat16_tENS5_IJlSB_lEEESI_SJ_NS4_8TiledMMAINS4_8MMA_AtomIJNS4_4SM904GMMA28MMA_64x256x16_F32BF16BF16_SSILNSN_5MajorE0ELSP_0ELNSN_7ScaleInE1ELSQ_1EEEEEENS4_6LayoutINS5_IJNSA_ILi2EEESB_SB_EEENS5_IJSB_NSA_ILi0EEESW_EEEEENS5_IJNS4_10UnderscoreESZ_SZ_EEEEENS4_13SM90_TMA_LOADENS4_14ComposedLayoutINS4_7SwizzleILi3ELi4ELi3EEENS4_18smem_ptr_flag_bitsILi16EEENST_INS5_IJNSA_ILi8EEENSA_ILi64EEEEEENS5_IJS19_SB_EEEEEEEvNS4_8identityES12_S1D_vS1E_EENS_8epilogue10collective6detail29Sm90TmaWarpSpecializedAdapterINS1H_15DefaultEpilogueISI_SJ_SJ_NS1G_6thread17LinearCombinationISI_Li1EffLNS1L_9ScaleType4KindE0ELNS_15FloatRoundStyleE2ESI_EENS1_15EpilogueDefaultEEEEEvvEEEEvNT_6ParamsE,@function
        .size           _ZN7cutlass13device_kernelINS_4gemm6kernel13GemmUniversalIN4cute5tupleIJiiiiEEENS1_10collective13CollectiveMmaINS1_34MainloopSm90TmaGmmaWarpSpecializedILi4ENS5_IJNS4_1CILi1EEESB_SB_EEENS1_35KernelTmaWarpSpecializedCooperativeEEENS5_IJNSA_ILi256EEESF_NSA_ILi128EEEEEENS_10bfloat16_tENS5_IJlSB_lEEESI_SJ_NS4_8TiledMMAINS4_8MMA_AtomIJNS4_4SM904GMMA28MMA_64x256x16_F32BF16BF16_SSILNSN_5MajorE0ELSP_0ELNSN_7ScaleInE1ELSQ_1EEEEEENS4_6LayoutINS5_IJNSA_ILi2EEESB_SB_EEENS5_IJSB_NSA_ILi0EEESW_EEEEENS5_IJNS4_10UnderscoreESZ_SZ_EEEEENS4_13SM90_TMA_LOADENS4_14ComposedLayoutINS4_7SwizzleILi3ELi4ELi3EEENS4_18smem_ptr_flag_bitsILi16EEENST_INS5_IJNSA_ILi8EEENSA_ILi64EEEEEENS5_IJS19_SB_EEEEEEEvNS4_8identityES12_S1D_vS1E_EENS_8epilogue10collective6detail29Sm90TmaWarpSpecializedAdapterINS1H_15DefaultEpilogueISI_SJ_SJ_NS1G_6thread17LinearCombinationISI_Li1EffLNS1L_9ScaleType4KindE0ELNS_15FloatRoundStyleE2ESI_EENS1_15EpilogueDefaultEEEEEvvEEEEvNT_6ParamsE,(.L_x_576 - _ZN7cutlass13device_kernelINS_4gemm6kernel13GemmUniversalIN4cute5tupleIJiiiiEEENS1_10collective13CollectiveMmaINS1_34MainloopSm90TmaGmmaWarpSpecializedILi4ENS5_IJNS4_1CILi1EEESB_SB_EEENS1_35KernelTmaWarpSpecializedCooperativeEEENS5_IJNSA_ILi256EEESF_NSA_ILi128EEEEEENS_10bfloat16_tENS5_IJlSB_lEEESI_SJ_NS4_8TiledMMAINS4_8MMA_AtomIJNS4_4SM904GMMA28MMA_64x256x16_F32BF16BF16_SSILNSN_5MajorE0ELSP_0ELNSN_7ScaleInE1ELSQ_1EEEEEENS4_6LayoutINS5_IJNSA_ILi2EEESB_SB_EEENS5_IJSB_NSA_ILi0EEESW_EEEEENS5_IJNS4_10UnderscoreESZ_SZ_EEEEENS4_13SM90_TMA_LOADENS4_14ComposedLayoutINS4_7SwizzleILi3ELi4ELi3EEENS4_18smem_ptr_flag_bitsILi16EEENST_INS5_IJNSA_ILi8EEENSA_ILi64EEEEEENS5_IJS19_SB_EEEEEEEvNS4_8identityES12_S1D_vS1E_EENS_8epilogue10collective6detail29Sm90TmaWarpSpecializedAdapterINS1H_15DefaultEpilogueISI_SJ_SJ_NS1G_6thread17LinearCombinationISI_Li1EffLNS1L_9ScaleType4KindE0ELNS_15FloatRoundStyleE2ESI_EENS1_15EpilogueDefaultEEEEEvvEEEEvNT_6ParamsE)
        .other          _ZN7cutlass13device_kernelINS_4gemm6kernel13GemmUniversalIN4cute5tupleIJiiiiEEENS1_10collective13CollectiveMmaINS1_34MainloopSm90TmaGmmaWarpSpecializedILi4ENS5_IJNS4_1CILi1EEESB_SB_EEENS1_35KernelTmaWarpSpecializedCooperativeEEENS5_IJNSA_ILi256EEESF_NSA_ILi128EEEEEENS_10bfloat16_tENS5_IJlSB_lEEESI_SJ_NS4_8TiledMMAINS4_8MMA_AtomIJNS4_4SM904GMMA28MMA_64x256x16_F32BF16BF16_SSILNSN_5MajorE0ELSP_0ELNSN_7ScaleInE1ELSQ_1EEEEEENS4_6LayoutINS5_IJNSA_ILi2EEESB_SB_EEENS5_IJSB_NSA_ILi0EEESW_EEEEENS5_IJNS4_10UnderscoreESZ_SZ_EEEEENS4_13SM90_TMA_LOADENS4_14ComposedLayoutINS4_7SwizzleILi3ELi4ELi3EEENS4_18smem_ptr_flag_bitsILi16EEENST_INS5_IJNSA_ILi8EEENSA_ILi64EEEEEENS5_IJS19_SB_EEEEEEEvNS4_8identityES12_S1D_vS1E_EENS_8epilogue10collective6detail29Sm90TmaWarpSpecializedAdapterINS1H_15DefaultEpilogueISI_SJ_SJ_NS1G_6thread17LinearCombinationISI_Li1EffLNS1L_9ScaleType4KindE0ELNS_15FloatRoundStyleE2ESI_EENS1_15EpilogueDefaultEEEEEvvEEEEvNT_6ParamsE,@"STO_CUDA_ENTRY STV_DEFAULT"
_ZN7cutlass13device_kernelINS_4gemm6kernel13GemmUniversalIN4cute5tupleIJiiiiEEENS1_10collective13CollectiveMmaINS1_34MainloopSm90TmaGmmaWarpSpecializedILi4ENS5_IJNS4_1CILi1EEESB_SB_EEENS1_35KernelTmaWarpSpecializedCooperativeEEENS5_IJNSA_ILi256EEESF_NSA_ILi128EEEEEENS_10bfloat16_tENS5_IJlSB_lEEESI_SJ_NS4_8TiledMMAINS4_8MMA_AtomIJNS4_4SM904GMMA28MMA_64x256x16_F32BF16BF16_SSILNSN_5MajorE0ELSP_0ELNSN_7ScaleInE1ELSQ_1EEEEEENS4_6LayoutINS5_IJNSA_ILi2EEESB_SB_EEENS5_IJSB_NSA_ILi0EEESW_EEEEENS5_IJNS4_10UnderscoreESZ_SZ_EEEEENS4_13SM90_TMA_LOADENS4_14ComposedLayoutINS4_7SwizzleILi3ELi4ELi3EEENS4_18smem_ptr_flag_bitsILi16EEENST_INS5_IJNSA_ILi8EEENSA_ILi64EEEEEENS5_IJS19_SB_EEEEEEEvNS4_8identityES12_S1D_vS1E_EENS_8epilogue10collective6detail29Sm90TmaWarpSpecializedAdapterINS1H_15DefaultEpilogueISI_SJ_SJ_NS1G_6thread17LinearCombinationISI_Li1EffLNS1L_9ScaleType4KindE0ELNS_15FloatRoundStyleE2ESI_EENS1_15EpilogueDefaultEEEEEvvEEEEvNT_6ParamsE:
[----:B------:R-:W0:Y:S02]  /*0000*/  LDC R1, c[0x0][0x28] ;  /* 0x00000a00ff017b82 */ /* 0x000e240000000800 */
[----:B0-----:R-:W-:Y:S01]  /*0010*/  VIADD R1, R1, 0xfffff310 ;  /* 0xfffff31001017836 */ /* 0x001fe20000000000 */
[----:B------:R-:W0:Y:S01]  /*0020*/  S2R R2, SR_TID.X ;  /* 0x0000000000027919 */ /* 0x000e220000002100 */
[----:B------:R-:W-:Y:S01]  /*0030*/  ELECT P0, URZ, PT ;  /* 0x00000000003f782f */ /* 0x000fe20003800000 */
[----:B------:R-:W-:Y:S01]  /*0040*/  BSSY B0, `(.L_x_0) ;  /* 0x0000015000007945 */ /* 0x000fe20003800000 */
[--C-:B0-----:R-:W-:Y:S02]  /*0050*/  SHF.R.U32.HI R0, RZ, 0x5, R2.reuse ;  /* 0x00000005ff007819 */ /* 0x101fe40000011602 */
[----:B------:R-:W-:-:S03]  /*0060*/  SHF.R.U32.HI R160, RZ, 0x7, R2 ;  /* 0x00000007ffa07819 */ /* 0x000fc60000011602 */
[----:B------:R-:W0:Y:S04]  /*0070*/  SHFL.IDX PT, R3, R0, RZ, 0x1f ;  /* 0x00001fff00037589 */ /* 0x000e2800000e0000 */
[----:B------:R-:W1:Y:S01]  /*0080*/  SHFL.IDX PT, R2, R160, RZ, 0x1f ;  /* 0x00001fffa0027589 */ /* 0x000e6200000e0000 */
[----:B0-----:R-:W-:Y:S02]  /*0090*/  R2UR UR10, R3 ;  /* 0x00000000030a72ca */ /* 0x001fe400000e0000 */
[----:B-1----:R-:W-:-:S11]  /*00a0*/  R2UR UR5, R2 ;  /* 0x00000000020572ca */ /* 0x002fd600000e0000 */
[----:B------:R-:W-:Y:S02]  /*00b0*/  USHF.R.S32.HI UR4, URZ, 0x1f, UR10 ;  /* 0x0000001f3f047899 */ /* 0x000fe4000801140a */
[----:B------:R-:W-:Y:S02]  /*00c0*/  ISETP.NE.OR P0, PT, RZ, UR10, !P0 ;  /* 0x0000000aff007c0c */ /* 0x000fe4000c705670 */
[----:B------:R-:W-:-:S04]  /*00d0*/  ULEA.HI UR4, UR4, UR10, URZ, 0x2 ;  /* 0x0000000a04047291 */ /* 0x000fc8000f8f103f */
[----:B------:R-:W-:-:S04]  /*00e0*/  ULOP3.LUT UR4, UR4, 0xfffffffc, URZ, 0xc0, !UPT ;  /* 0xfffffffc04047892 */ /* 0x000fc8000f8ec03f */
[----:B------:R-:W-:-:S03]  /*00f0*/  UIADD3 UR10, UR10, -UR4, URZ ;  /* 0x800000040a0a7290 */ /* 0x000fc6000fffe03f */
[----:B------:R-:W-:Y:S09]  /*0100*/  @P0 BRA `(.L_x_1) ;  /* 0x0000000000200947 */ /* 0x000ff20003800000 */
[----:B------:R-:W-:Y:S02]  /*0110*/  ULDC.64 UR6, c[0x0][0x198] ;  /* 0x0000660000067ab9 */ /* 0x000fe40000000a00 */
[----:B------:R-:W-:Y:S02]  /*0120*/  UIADD3 UR8, UP0, UR6, 0xf0, URZ ;  /* 0x000000f006087890 */ /* 0x000fe4000ff1e03f */
[----:B------:R-:W-:Y:S02]  /*0130*/  UIADD3 UR6, UP1, UR6, 0x1f0, URZ ;  /* 0x000001f006067890 */ /* 0x000fe4000ff3e03f */
[----:B------:R-:W-:Y:S02]  /*0140*/  UIADD3.X UR9, URZ, UR7, URZ, UP0, !UPT ;  /* 0x000000073f097290 */ /* 0x000fe400087fe43f */
[----:B------:R-:W-:-:S07]  /*0150*/  UIADD3.X UR7, URZ, UR7, URZ, UP1, !UPT ;  /* 0x000000073f077290 */ /* 0x000fce0008ffe43f */
[----:B------:R0:W-:Y:S02]  /*0160*/  UTMACCTL.PF [UR8] ;  /* 0x00000000080079b9 */ /* 0x0001e40008040000 */
[----:B------:R0:W-:Y:S02]  /*0170*/  UTMACCTL.PF [UR6] ;  /* 0x00000000060079b9 */ /* 0x0001e40008040000 */
[----:B0-----:R-:W-:Y:S01]  /*0180*/  NOP ;  /* 0x0000000000007918 */ /* 0x001fe20000000000 */
.L_x_1:
[----:B------:R-:W-:Y:S05]  /*0190*/  BSYNC B0 ;  /* 0x0000000000007941 */ /* 0x000fea0003800000 */
.L_x_0:
[----:B------:R-:W0:Y:S01]  /*01a0*/  SHFL.IDX PT, R2, R0, RZ, 0x1f ;  /* 0x00001fff00027589 */ /* 0x000e2200000e0000 */
[----:B------:R-:W-:Y:S01]  /*01b0*/  UISETP.NE.AND UP0, UPT, UR10, 0x3, UPT ;  /* 0x000000030a00788c */ /* 0x000fe2000bf05270 */
[----:B------:R-:W-:Y:S01]  /*01c0*/  ISETP.NE.AND P1, PT, RZ, UR5, PT ;  /* 0x00000005ff007c0c */ /* 0x000fe2000bf25270 */
[----:B------:R-:W-:Y:S02]  /*01d0*/  UIADD3 UR18, UR5, -0x1, URZ ;  /* 0xffffffff05127890 */ /* 0x000fe4000fffe03f */
[----:B------:R-:W-:Y:S02]  /*01e0*/  UISETP.EQ.OR UP0, UPT, UR10, URZ, !UP0 ;  /* 0x0000003f0a00728c */ /* 0x000fe4000c702670 */
[----:B------:R-:W-:Y:S02]  /*01f0*/  UISETP.GE.U32.AND UP1, UPT, UR18, 0x2, UPT ;  /* 0x000000021200788c */ /* 0x000fe4000bf26070 */
[----:B------:R-:W-:-:S04]  /*0200*/  UISETP.EQ.AND UP0, UPT, UR5, URZ, UP0 ;  /* 0x0000003f0500728c */ /* 0x000fc80008702270 */
[----:B------:R-:W-:-:S04]  /*0210*/  USEL UR38, URZ, 0x1, !UP0 ;  /* 0x000000013f267887 */ /* 0x000fc8000c000000 */
[----:B------:R-:W-:Y:S01]  /*0220*/  USEL UR38, UR38, 0x2, UP1 ;  /* 0x0000000226267887 */ /* 0x000fe20008800000 */
[----:B0-----:R-:W-:-:S13]  /*0230*/  ISETP.NE.AND P0, PT, R2, RZ, PT ;  /* 0x000000ff0200720c */ /* 0x001fda0003f05270 */
[----:B------:R-:W-:Y:S05]  /*0240*/  @P0 BRA `(.L_x_2) ;  /* 0x0000000000580947 */ /* 0x000fea0003800000 */
[----:B------:R-:W0:Y:S01]  /*0250*/  S2UR UR8, SR_CgaCtaId ;  /* 0x00000000000879c3 */ /* 0x000e220000008800 */
[----:B------:R-:W-:Y:S01]  /*0260*/  UMOV UR4, 0x400 ;  /* 0x0000040000047882 */ /* 0x000fe20000000000 */
[----:B------:R-:W-:Y:S01]  /*0270*/  UMOV UR5, 0x1 ;  /* 0x0000000100057882 */ /* 0x000fe20000000000 */
[----:B------:R-:W-:Y:S01]  /*0280*/  UMOV UR6, 0x100 ;  /* 0x0000010000067882 */ /* 0x000fe20000000000 */
[----:B------:R-:W-:Y:S01]  /*0290*/  ELECT P0, URZ, PT ;  /* 0x00000000003f782f */ /* 0x000fe20003800000 */
[----:B------:R-:W-:-:S04]  /*02a0*/  UIADD3 UR6, -UR6, 0x100000, URZ ;  /* 0x0010000006067890 */ /* 0x000fc8000fffe13f */
[----:B------:R-:W-:Y:S02]  /*02b0*/  USHF.L.U32 UR7, UR6, 0xb, URZ ;  /* 0x0000000b06077899 */ /* 0x000fe4000800063f */
[----:B------:R-:W-:Y:S02]  /*02c0*/  USHF.L.U32 UR6, UR6, 0x1, URZ ;  /* 0x0000000106067899 */ /* 0x000fe4000800063f */
[----:B0-----:R-:W-:Y:S02]  /*02d0*/  ULEA UR8, UR8, UR4, 0x18 ;  /* 0x0000000408087291 */ /* 0x001fe4000f8ec03f */
[----:B------:R-:W-:-:S04]  /*02e0*/  UIADD3 UR4, -UR5, 0x100000, URZ ;  /* 0x0010000005047890 */ /* 0x000fc8000fffe13f */
[----:B------:R-:W-:Y:S02]  /*02f0*/  USHF.L.U32 UR5, UR4, 0xb, URZ ;  /* 0x0000000b04057899 */ /* 0x000fe4000800063f */
[----:B------:R-:W-:Y:S01]  /*0300*/  USHF.L.U32 UR4, UR4, 0x1, URZ ;  /* 0x0000000104047899 */ /* 0x000fe2000800063f */
[----:B------:R-:W0:Y:S11]  /*0310*/  FENCE.VIEW.ASYNC.S ;  /* 0x00000000000073c6 */ /* 0x000e360000000000 */
[----:B0-----:R0:W1:Y:S01]  /*0320*/  SYNCS.EXCH.64 URZ, [UR8], UR4 ;  /* 0x00000004083f75b2 */ /* 0x0010620008000100 */
[----:B------:R0:W2:Y:S01]  /*0330*/  SYNCS.EXCH.64 URZ, [UR8+0x20], UR6 ;  /* 0x00002006083f75b2 */ /* 0x0000a20008000100 */
[----:B------:R0:W3:Y:S01]  /*0340*/  SYNCS.EXCH.64 URZ, [UR8+0x8], UR4 ;  /* 0x00000804083f75b2 */ /* 0x0000e20008000100 */
[----:B------:R0:W4:Y:S01]  /*0350*/  SYNCS.EXCH.64 URZ, [UR8+0x28], UR6 ;  /* 0x00002806083f75b2 */ /* 0x0001220008000100 */
[----:B------:R0:W0:Y:S01]  /*0360*/  SYNCS.EXCH.64 URZ, [UR8+0x10], UR4 ;  /* 0x00001004083f75b2 */ /* 0x0000220008000100 */
[----:B------:R0:W0:Y:S01]  /*0370*/  SYNCS.EXCH.64 URZ, [UR8+0x30], UR6 ;  /* 0x00003006083f75b2 */ /* 0x0000220008000100 */
[----:B------:R0:W0:Y:S01]  /*0380*/  SYNCS.EXCH.64 URZ, [UR8+0x18], UR4 ;  /* 0x00001804083f75b2 */ /* 0x0000220008000100 */
[----:B------:R0:W0:Y:S01]  /*0390*/  SYNCS.EXCH.64 URZ, [UR8+0x38], UR6 ;  /* 0x00003806083f75b2 */ /* 0x0000220008000100 */
[----:B------:R-:W-:Y:S01]  /*03a0*/  NOP ;  /* 0x0000000000007918 */ /* 0x000fe20000000000 */
.L_x_2:
[----:B------:R-:W5:Y:S01]  /*03b0*/  SHFL.IDX PT, R0, R0, RZ, 0x1f ;  /* 0x00001fff00007589 */ /* 0x000f6200000e0000 */
[----:B------:R-:W-:Y:S01]  /*03c0*/  ELECT P0, URZ, PT ;  /* 0x00000000003f782f */ /* 0x000fe20003800000 */
[----:B------:R-:W1:Y:S01]  /*03d0*/  S2UR UR17, SR_CTAID.Y ;  /* 0x00000000001179c3 */ /* 0x000e620000002600 */
[----:B0-----:R-:W-:Y:S01]  /*03e0*/  ULDC UR5, c[0x0][0x65c] ;  /* 0x0001970000057ab9 */ /* 0x001fe20000000800 */
[----:B------:R-:W-:Y:S01]  /*03f0*/  UMOV UR12, 0x20 ;  /* 0x00000020000c7882 */ /* 0x000fe20000000000 */
[----:B------:R-:W-:Y:S01]  /*0400*/  UISETP.NE.AND UP2, UPT, UR5, 0x1, UPT ;  /* 0x000000010500788c */ /* 0x000fe2000bf45270 */
[----:B------:R-:W-:Y:S01]  /*0410*/  NOP ;  /* 0x0000000000007918 */ /* 0x000fe20000000000 */
[----:B------:R-:W-:Y:S02]  /*0420*/  NOP ;  /* 0x0000000000007918 */ /* 0x000fe40000000000 */
[----:B------:R-:W-:Y:S01]  /*0430*/  UP2UR UR39, UPR, URZ, 0x4 ;  /* 0x000000043f277883 */ /* 0x000fe20008000000 */
[----:B------:R-:W0:Y:S01]  /*0440*/  S2UR UR4, SR_CTAID.X ;  /* 0x00000000000479c3 */ /* 0x000e220000002500 */
[----:B------:R-:W-:-:S02]  /*0450*/  PLOP3.LUT P2, PT, PT, PT, UP2, 0x80, 0x0 ;  /* 0x000000000000781c */ /* 0x000fc40003f4f028 */
[----:B------:R-:W-:Y:S02]  /*0460*/  PLOP3.LUT P4, PT, PT, PT, UP2, 0x80, 0x0 ;  /* 0x000000000000781c */ /* 0x000fe40003f8f028 */
[----:B------:R-:W-:Y:S01]  /*0470*/  PLOP3.LUT P3, PT, PT, PT, UP2, 0x80, 0x0 ;  /* 0x000000000000781c */ /* 0x000fe20003f6f028 */
[----:B------:R-:W-:Y:S01]  /*0480*/  @UP2 ULDC UR14, c[0x0][0x10] ;  /* 0x00000400000e2ab9 */ /* 0x000fe20000000800 */
[----:B------:R-:W-:Y:S01]  /*0490*/  @UP2 UMOV UR9, URZ ;  /* 0x0000003f00092c82 */ /* 0x000fe20008000000 */
[----:B------:R-:W-:Y:S01]  /*04a0*/  @!UP2 ULDC UR11, c[0x0][0xc] ;  /* 0x00000300000baab9 */ /* 0x000fe20000000800 */
[----:B-----5:R-:W-:Y:S01]  /*04b0*/  ISETP.NE.OR P0, PT, R0, RZ, !P0 ;  /* 0x000000ff0000720c */ /* 0x020fe20004705670 */
[----:B-1----:R-:W-:Y:S02]  /*04c0*/  @UP2 UMOV UR7, UR17 ;  /* 0x0000001100072c82 */ /* 0x002fe40008000000 */
[----:B------:R-:W-:Y:S01]  /*04d0*/  @UP2 UMOV UR8, UR7 ;  /* 0x0000000700082c82 */ /* 0x000fe20008000000 */
[----:B------:R-:W-:Y:S01]  /*04e0*/  @!UP2 UMOV UR7, UR17 ;  /* 0x000000110007ac82 */ /* 0x000fe20008000000 */
[----:B0-----:R-:W-:-:S08]  /*04f0*/  @UP2 UIMAD.WIDE.U32 UR14, UR4, UR14, UR8 ;  /* 0x0000000e040e22a5 */ /* 0x001fd0000f8e0008 */
[----:B------:R-:W-:Y:S01]  /*0500*/  VOTEU.ALL UP0, P0 ;  /* 0x00000000003f7886 */ /* 0x000fe20000000000 */
[----:B------:R-:W-:Y:S01]  /*0510*/  VOTEU.ALL UP1, P0 ;  /* 0x00000000003f7886 */ /* 0x000fe20000020000 */
[----:B------:R-:W-:-:S03]  /*0520*/  IMAD.U32 R2, RZ, RZ, UR14 ;  /* 0x0000000eff027e24 */ /* 0x000fc6000f8e00ff */
[----:B------:R-:W0:Y:S01]  /*0530*/  @!UP0 S2UR UR6, SR_CgaCtaId ;  /* 0x00000000000689c3 */ /* 0x000e220000008800 */
[----:B------:R-:W-:Y:S01]  /*0540*/  @!UP0 UMOV UR5, 0x400 ;  /* 0x0000040000058882 */ /* 0x000fe20000000000 */
[----:B------:R-:W-:-:S04]  /*0550*/  @!UP0 UIADD3 UR12, -UR12, 0x100000, URZ ;  /* 0x001000000c0c8890 */ /* 0x000fc8000fffe13f */
[----:B------:R-:W-:Y:S02]  /*0560*/  @!UP0 USHF.L.U32 UR13, UR12, 0xb, URZ ;  /* 0x0000000b0c0d8899 */ /* 0x000fe4000800063f */
[----:B------:R-:W-:Y:S01]  /*0570*/  @!UP0 USHF.L.U32 UR12, UR12, 0x1, URZ ;  /* 0x000000010c0c8899 */ /* 0x000fe2000800063f */
[----:B------:R-:W-:Y:S01]  /*0580*/  IMAD.U32 R3, RZ, RZ, UR15 ;  /* 0x0000000fff037e24 */ /* 0x000fe2000f8e00ff */
[----:B0-----:R-:W-:Y:S01]  /*0590*/  @!UP0 ULEA UR16, UR6, UR5, 0x18 ;  /* 0x0000000506108291 */ /* 0x001fe2000f8ec03f */
[----:B------:R-:W-:Y:S01]  /*05a0*/  VOTEU.ALL UP0, P0 ;  /* 0x00000000003f7886 */ /* 0x000fe20000000000 */
[----:B------:R-:W-:Y:S01]  /*05b0*/  PLOP3.LUT P0, PT, PT, PT, UP2, 0x80, 0x0 ;  /* 0x000000000000781c */ /* 0x000fe20003f0f028 */
[----:B------:R-:W-:Y:S01]  /*05c0*/  UMOV UR5, URZ ;  /* 0x0000003f00057c82 */ /* 0x000fe20008000000 */
[----:B------:R-:W-:Y:S01]  /*05d0*/  @UP2 UMOV UR6, URZ ;  /* 0x0000003f00062c82 */ /* 0x000fe20008000000 */
[----:B------:R-:W-:Y:S02]  /*05e0*/  @!UP2 UIMAD.WIDE.U32 UR8, UR11, UR7, UR4 ;  /* 0x000000070b08a2a5 */ /* 0x000fe4000f8e0004 */
[----:B------:R-:W-:-:S04]  /*05f0*/  @UP2 UIADD3 UR6, UR15, UR6, URZ ;  /* 0x000000060f062290 */ /* 0x000fc8000fffe03f */
[----:B------:R-:W-:Y:S01]  /*0600*/  IMAD.U32 R5, RZ, RZ, UR9 ;  /* 0x00000009ff057e24 */ /* 0x000fe2000f8e00ff */
[----:B------:R-:W0:Y:S02]  /*0610*/  FENCE.VIEW.ASYNC.S ;  /* 0x00000000000073c6 */ /* 0x000e240000000000 */
[----:B0-----:R0:W2:Y:S01]  /*0620*/  @!UP0 SYNCS.EXCH.64 URZ, [UR16+0x50], UR12 ;  /* 0x0000500c103f85b2 */ /* 0x0010a20008000100 */
[----:B------:R-:W-:Y:S01]  /*0630*/  @P2 IMAD.U32 R6, RZ, RZ, UR6 ;  /* 0x00000006ff062e24 */ /* 0x000fe2000f8e00ff */
[----:B------:R-:W-:Y:S01]  /*0640*/  MOV R4, UR8 ;  /* 0x0000000800047c02 */ /* 0x000fe20008000f00 */
[----:B------:R-:W-:Y:S01]  /*0650*/  @!P4 IMAD.MOV.U32 R6, RZ, RZ, R5 ;  /* 0x000000ffff06c224 */ /* 0x000fe200078e0005 */
[----:B------:R-:W-:Y:S01]  /*0660*/  @P0 MOV R7, R2 ;  /* 0x0000000200070202 */ /* 0x000fe20000000f00 */
[----:B------:R-:W-:Y:S02]  /*0670*/  IMAD.U32 R2, RZ, RZ, UR8 ;  /* 0x00000008ff027e24 */ /* 0x000fe4000f8e00ff */
[----:B------:R-:W-:Y:S01]  /*0680*/  IMAD.U32 R3, RZ, RZ, UR9 ;  /* 0x00000009ff037e24 */ /* 0x000fe2000f8e00ff */
[----:B------:R0:W-:Y:S01]  /*0690*/  STL [R1+0x200], R6 ;  /* 0x0002000601007387 */ /* 0x0001e20000100800 */
[----:B------:R-:W-:-:S05]  /*06a0*/  @!P3 IMAD.MOV.U32 R7, RZ, RZ, R2 ;  /* 0x000000ffff07b224 */ /* 0x000fca00078e0002 */
[----:B------:R0:W-:Y:S01]  /*06b0*/  STL [R1+0x204], R7 ;  /* 0x0002040701007387 */ /* 0x0001e20000100800 */
[----:B------:R0:W2:Y:S01]  /*06c0*/  @!UP1 SYNCS.EXCH.64 URZ, [UR16+0x58], UR12 ;  /* 0x0000580c103f95b2 */ /* 0x0000a20008000100 */
[----:B------:R-:W-:Y:S01]  /*06d0*/  NOP ;  /* 0x0000000000007918 */ /* 0x000fe20000000000 */
[----:B--234-:R-:W-:Y:S06]  /*06e0*/  BAR.SYNC.DEFER_BLOCKING 0x0 ;  /* 0x0000000000007b1d */ /* 0x01cfec0000010000 */
[----:B------:R-:W-:Y:S05]  /*06f0*/  @!P1 BRA `(.L_x_3) ;  /* 0x0000021400f89947 */ /* 0x000fea0003800000 */
[----:B------:R-:W-:-:S06]  /*0700*/  UISETP.GT.U32.AND UP0, UPT, UR18, 0x1, UPT ;  /* 0x000000011200788c */ /* 0x000fcc000bf04070 */
[----:B------:R-:W-:-:S13]  /*0710*/  PLOP3.LUT P0, PT, PT, PT, UP0, 0x80, 0x0 ;  /* 0x000000000000781c */ /* 0x000fda0003f0f008 */
[----:B0-----:R-:W-:Y:S05]  /*0720*/  @P0 EXIT ;  /* 0x000000000000094d */ /* 0x001fea0003800000 */
[----:B------:R-:W-:Y:S01]  /*0730*/  ULDC.64 UR8, c[0x0][0x650] ;  /* 0x0001940000087ab9 */ /* 0x000fe20000000a00 */
[----:B------:R-:W-:Y:S01]  /*0740*/  UMOV UR40, 0xffffffff ;  /* 0xffffffff00287882 */ /* 0x000fe20000000000 */
[----:B------:R-:W-:Y:S01]  /*0750*/  ISETP.GE.U32.AND P0, PT, R7, UR8, PT ;  /* 0x0000000807007c0c */ /* 0x000fe2000bf06070 */
[----:B------:R-:W-:Y:S01]  /*0760*/  UMOV UR41, 0xffffffff ;  /* 0xffffffff00297882 */ /* 0x000fe20000000000 */
[----:B------:R-:W-:Y:S01]  /*0770*/  UMOV UR42, 0xffffffff ;  /* 0xffffffff002a7882 */ /* 0x000fe20000000000 */
[----:B------:R-:W-:Y:S02]  /*0780*/  PRMT R0, RZ, 0x7610, R0 ;  /* 0x00007610ff007816 */ /* 0x000fe40000000000 */
[----:B------:R-:W-:-:S13]  /*0790*/  ISETP.GE.U32.AND.EX P0, PT, R6, UR9, PT, P0 ;  /* 0x0000000906007c0c */ /* 0x000fda000bf06100 */
[----:B------:R-:W-:Y:S05]  /*07a0*/  @P0 BRA `(.L_x_4) ;  /* 0x0000000400800947 */ /* 0x000fea0003800000 */
[----:B------:R-:W-:Y:S01]  /*07b0*/  I2FP.F32.U32 R0, UR4 ;  /* 0x0000000400007c45 */ /* 0x000fe20008201000 */
[----:B------:R-:W-:Y:S01]  /*07c0*/  ULDC.64 UR16, c[0x0][0x628] ;  /* 0x00018a0000107ab9 */ /* 0x000fe20000000a00 */
[----:B------:R-:W-:Y:S01]  /*07d0*/  ULDC UR6, c[0x0][0x150] ;  /* 0x0000540000067ab9 */ /* 0x000fe20000000800 */
[----:B------:R-:W-:Y:S01]  /*07e0*/  ISETP.NE.U32.AND P0, PT, RZ, UR16, PT ;  /* 0x00000010ff007c0c */ /* 0x000fe2000bf05070 */
[----:B------:R-:W-:Y:S01]  /*07f0*/  ULDC UR15, c[0x0][0x630] ;  /* 0x00018c00000f7ab9 */ /* 0x000fe20000000800 */
[----:B------:R-:W-:Y:S01]  /*0800*/  FMUL R0, R0, UR6 ;  /* 0x0000000600007c20 */ /* 0x000fe20008400000 */
[----:B------:R-:W-:Y:S01]  /*0810*/  R2UR UR18, R7 ;  /* 0x00000000071272ca */ /* 0x000fe200000e0000 */
[----:B------:R-:W-:Y:S01]  /*0820*/  ULDC UR20, c[0x0][0x154] ;  /* 0x0000550000147ab9 */ /* 0x000fe20000000800 */
[----:B------:R-:W-:Y:S01]  /*0830*/  ISETP.NE.AND.EX P0, PT, RZ, UR17, PT, P0 ;  /* 0x00000011ff007c0c */ /* 0x000fe2000bf05300 */
[----:B------:R0:W1:Y:S01]  /*0840*/  F2I.U32.TRUNC.NTZ R2, R0 ;  /* 0x0000000000027305 */ /* 0x000062000020f000 */
[----:B------:R-:W-:-:S02]  /*0850*/  R2UR UR19, R6 ;  /* 0x00000000061372ca */ /* 0x000fc400000e0000 */
[----:B------:R-:W-:Y:S02]  /*0860*/  R2UR UR8, R7 ;  /* 0x00000000070872ca */ /* 0x000fe400000e0000 */
[----:B------:R-:W-:-:S07]  /*0870*/  R2UR UR9, R6 ;  /* 0x00000000060972ca */ /* 0x000fce00000e0000 */
[----:B0-----:R-:W-:Y:S08]  /*0880*/  @!P0 BRA `(.L_x_5) ;  /* 0x0000000000308947 */ /* 0x001ff00003800000 */
[----:B------:R-:W-:Y:S01]  /*0890*/  R2UR UR8, R7 ;  /* 0x00000000070872ca */ /* 0x000fe200000e0000 */
[----:B------:R-:W-:Y:S01]  /*08a0*/  ULDC UR6, c[0x0][0x634] ;  /* 0x00018d0000067ab9 */ /* 0x000fe20000000800 */
[----:B------:R-:W-:-:S11]  /*08b0*/  R2UR UR14, R6 ;  /* 0x00000000060e72ca */ /* 0x000fd600000e0000 */
[----:B------:R-:W-:-:S04]  /*08c0*/  UIADD3 UR6, UP0, UR8, UR6, URZ ;  /* 0x0000000608067290 */ /* 0x000fc8000ff1e03f */
[----:B------:R-:W-:-:S04]  /*08d0*/  UIADD3.X UR14, URZ, UR14, URZ, UP0, !UPT ;  /* 0x0000000e3f0e7290 */ /* 0x000fc800087fe43f */
[----:B------:R-:W-:-:S04]  /*08e0*/  UIMAD.WIDE.U32 UR8, UR14, UR16, URZ ;  /* 0x000000100e0872a5 */ /* 0x000fc8000f8e003f */
[----:B------:R-:W-:Y:S02]  /*08f0*/  UIMAD.WIDE.U32 UR10, UP0, UR6, UR17, UR8 ;  /* 0x00000011060a72a5 */ /* 0x000fe4000f800008 */
[----:B------:R-:W-:Y:S02]  /*0900*/  UIMAD.WIDE.U32 UR8, UR6, UR16, URZ ;  /* 0x00000010060872a5 */ /* 0x000fe4000f8e003f */
[----:B------:R-:W-:Y:S02]  /*0910*/  UIADD3.X UR13, URZ, URZ, URZ, UP0, !UPT ;  /* 0x0000003f3f0d7290 */ /* 0x000fe400087fe43f */
[----:B------:R-:W-:Y:S01]  /*0920*/  UIADD3 URZ, UP0, UR9, UR10, URZ ;  /* 0x0000000a093f7290 */ /* 0x000fe2000ff1e03f */
[----:B------:R-:W-:-:S03]  /*0930*/  UMOV UR12, UR11 ;  /* 0x0000000b000c7c82 */ /* 0x000fc60008000000 */
[----:B------:R-:W-:-:S12]  /*0940*/  UIMAD.WIDE.U32.X UR8, UR14, UR17, UR12, UP0 ;  /* 0x000000110e0872a5 */ /* 0x000fd800080e040c */
.L_x_5:
[----:B------:R-:W-:Y:S01]  /*0950*/  USHF.R.U64 UR42, UR8, UR15, UR9 ;  /* 0x0000000f082a7299 */ /* 0x000fe20008001209 */
[----:B------:R-:W-:Y:S01]  /*0960*/  I2FP.F32.U32 R0, UR7 ;  /* 0x0000000700007c45 */ /* 0x000fe20008201000 */
[----:B------:R-:W-:Y:S01]  /*0970*/  USHF.R.U32.HI UR5, URZ, UR15, UR9 ;  /* 0x0000000f3f057299 */ /* 0x000fe20008011609 */
[----:B-1----:R-:W-:Y:S01]  /*0980*/  R2UR UR12, R2 ;  /* 0x00000000020c72ca */ /* 0x002fe200000e0000 */
[----:B------:R-:W-:Y:S02]  /*0990*/  UIADD3 UR6, UP0, URZ, -UR42, URZ ;  /* 0x8000002a3f067290 */ /* 0x000fe4000ff1e03f */
[----:B------:R-:W-:Y:S01]  /*09a0*/  FMUL R0, R0, UR20 ;  /* 0x0000001400007c20 */ /* 0x000fe20008400000 */
[----:B------:R-:W-:Y:S01]  /*09b0*/  ULDC.64 UR8, c[0x0][0x620] ;  /* 0x0001880000087ab9 */ /* 0x000fe20000000a00 */
[----:B------:R-:W-:Y:S01]  /*09c0*/  UIADD3.X UR5, URZ, ~UR5, URZ, UP0, !UPT ;  /* 0x800000053f057290 */ /* 0x000fe200087fe43f */
[----:B------:R-:W-:Y:S01]  /*09d0*/  UMOV UR10, UR18 ;  /* 0x00000012000a7c82 */ /* 0x000fe20008000000 */
[----:B------:R-:W-:-:S02]  /*09e0*/  UMOV UR11, UR19 ;  /* 0x00000013000b7c82 */ /* 0x000fc40008000000 */
[----:B------:R-:W-:Y:S01]  /*09f0*/  UIMAD UR5, UR5, UR8, URZ ;  /* 0x00000008050572a4 */ /* 0x000fe2000f8e023f */
[----:B------:R-:W0:Y:S01]  /*0a00*/  F2I.U32.TRUNC.NTZ R0, R0 ;  /* 0x0000000000007305 */ /* 0x000e22000020f000 */
[----:B------:R-:W-:Y:S02]  /*0a10*/  UIMAD.WIDE.U32 UR10, UR6, UR8, UR10 ;  /* 0x00000008060a72a5 */ /* 0x000fe4000f8e000a */
[----:B------:R-:W-:Y:S01]  /*0a20*/  UIMAD UR6, UR6, UR9, UR5 ;  /* 0x00000009060672a4 */ /* 0x000fe2000f8e0205 */
[----:B------:R-:W-:Y:S01]  /*0a30*/  ULDC UR21, c[0x0][0x658] ;  /* 0x0001960000157ab9 */ /* 0x000fe20000000800 */
[----:B------:R-:W-:Y:S02]  /*0a40*/  UMOV UR19, 0xffffffff ;  /* 0xffffffff00137882 */ /* 0x000fe40000000000 */
[----:B------:R-:W-:Y:S01]  /*0a50*/  UIADD3 UR6, UR11, UR6, URZ ;  /* 0x000000060b067290 */ /* 0x000fe2000fffe03f */
[----:B------:R-:W-:Y:S01]  /*0a60*/  ULDC UR15, c[0x0][0x618] ;  /* 0x00018600000f7ab9 */ /* 0x000fe20000000800 */
[----:B------:R-:W-:Y:S01]  /*0a70*/  ULDC.64 UR8, c[0x0][0x640] ;  /* 0x0001900000087ab9 */ /* 0x000fe20000000a00 */
[----:B------:R-:W-:Y:S01]  /*0a80*/  USHF.L.U32 UR11, UR19, UR21, URZ ;  /* 0x00000015130b7299 */ /* 0x000fe2000800063f */
[----:B------:R-:W-:Y:S01]  /*0a90*/  ISETP.NE.U32.AND P0, PT, RZ, UR8, PT ;  /* 0x00000008ff007c0c */ /* 0x000fe2000bf05070 */
[----:B------:R-:W-:-:S02]  /*0aa0*/  USHF.R.U64 UR19, UR10, UR15, UR6 ;  /* 0x0000000f0a137299 */ /* 0x000fc40008001206 */
[----:B------:R-:W-:Y:S01]  /*0ab0*/  USHF.R.U32.HI UR10, URZ, UR15, UR6 ;  /* 0x0000000f3f0a7299 */ /* 0x000fe20008011606 */
[----:B0-----:R-:W-:Y:S01]  /*0ac0*/  R2UR UR14, R0 ;  /* 0x00000000000e72ca */ /* 0x001fe200000e0000 */
[----:B------:R-:W-:Y:S01]  /*0ad0*/  ULDC UR17, c[0x0][0x608] ;  /* 0x0001820000117ab9 */ /* 0x000fe20000000800 */
[----:B------:R-:W-:Y:S01]  /*0ae0*/  ISETP.NE.AND.EX P0, PT, RZ, UR9, PT, P0 ;  /* 0x00000009ff007c0c */ /* 0x000fe2000bf05300 */
[----:B------:R-:W-:Y:S02]  /*0af0*/  USHF.R.U64 UR23, UR19, UR17, UR10 ;  /* 0x0000001113177299 */ /* 0x000fe4000800120a */
[----:B------:R-:W-:Y:S01]  /*0b00*/  USHF.R.U32.HI UR10, URZ, UR17, UR10 ;  /* 0x000000113f0a7299 */ /* 0x000fe2000801160a */
[----:B------:R-:W-:Y:S01]  /*0b10*/  UMOV UR16, 0x1 ;  /* 0x0000000100107882 */ /* 0x000fe20000000000 */
[----:B------:R-:W-:Y:S02]  /*0b20*/  UIADD3 UR12, -UR12, URZ, URZ ;  /* 0x0000003f0c0c7290 */ /* 0x000fe4000fffe13f */
[----:B------:R-:W-:-:S02]  /*0b30*/  USHF.R.U64 UR24, UR23, UR21, UR10 ;  /* 0x0000001517187299 */ /* 0x000fc4000800120a */
[----:B------:R-:W-:Y:S01]  /*0b40*/  USHF.L.U32 UR6, UR16, UR21, URZ ;  /* 0x0000001510067299 */ /* 0x000fe2000800063f */
[----:B------:R-:W-:Y:S01]  /*0b50*/  ULDC UR13, c[0x0][0x144] ;  /* 0x00005100000d7ab9 */ /* 0x000fe20000000800 */
[----:B------:R-:W-:Y:S01]  /*0b60*/  ULDC UR5, c[0x0][0x600] ;  /* 0x0001800000057ab9 */ /* 0x000fe20000000800 */
[----:B------:R-:W-:Y:S02]  /*0b70*/  ULOP3.LUT UR16, URZ, UR11, URZ, 0x33, !UPT ;  /* 0x0000000b3f107292 */ /* 0x000fe4000f8e333f */
[----:B------:R-:W-:Y:S02]  /*0b80*/  USHF.R.U32.HI UR11, URZ, UR21, UR10 ;  /* 0x000000153f0b7299 */ /* 0x000fe4000801160a */
[----:B------:R-:W-:Y:S02]  /*0b90*/  UIADD3 UR18, UR5, -0x1, URZ ;  /* 0xffffffff05127890 */ /* 0x000fe4000fffe03f */
[----:B------:R-:W-:Y:S02]  /*0ba0*/  UIADD3 UR20, -UR14, URZ, URZ ;  /* 0x0000003f0e147290 */ /* 0x000fe4000fffe13f */
[----:B------:R-:W-:Y:S01]  /*0bb0*/  UIMAD UR4, UR13, UR12, UR4 ;  /* 0x0000000c0d0472a4 */ /* 0x000fe2000f8e0204 */
[----:B------:R-:W-:Y:S01]  /*0bc0*/  ULDC UR25, c[0x0][0x148] ;  /* 0x0000520000197ab9 */ /* 0x000fe20000000800 */
[----:B------:R-:W-:Y:S01]  /*0bd0*/  ULDC UR21, c[0x0][0x648] ;  /* 0x0001920000157ab9 */ /* 0x000fe20000000800 */
[----:B------:R-:W-:Y:S01]  /*0be0*/  ULDC UR22, c[0x0][0x638] ;  /* 0x00018e0000167ab9 */ /* 0x000fe20000000800 */
[----:B------:R-:W-:Y:S01]  /*0bf0*/  UMOV UR10, UR24 ;  /* 0x00000018000a7c82 */ /* 0x000fe20008000000 */
[----:B------:R-:W-:Y:S07]  /*0c00*/  @!P0 BRA `(.L_x_6) ;  /* 0x0000000000308947 */ /* 0x000fee0003800000 */
[----:B------:R-:W-:Y:S02]  /*0c10*/  ULDC UR14, c[0x0][0x64c] ;  /* 0x00019300000e7ab9 */ /* 0x000fe40000000800 */
        /* <DEDUP_REMOVED lines=8> */
[----:B------:R-:W-:-:S07]  /*0ca0*/  UIMAD.WIDE.U32.X UR8, UR17, UR9, UR14, UP0 ;  /* 0x00000009110872a5 */ /* 0x000fce00080e040e */
[----:B------:R-:W-:Y:S01]  /*0cb0*/  UMOV UR10, UR8 ;  /* 0x00000008000a7c82 */ /* 0x000fe20008000000 */
[----:B------:R-:W-:-:S05]  /*0cc0*/  UMOV UR11, UR9 ;  /* 0x00000009000b7c82 */ /* 0x000fca0008000000 */
.L_x_6:
[----:B------:R-:W-:Y:S01]  /*0cd0*/  UISETP.NE.AND UP0, UPT, UR39, URZ, UPT ;  /* 0x0000003f2700728c */ /* 0x000fe2000bf05270 */
[----:B------:R-:W-:Y:S01]  /*0ce0*/  MOV R0, 0x1 ;  /* 0x0000000100007802 */ /* 0x000fe20000000f00 */
[----:B------:R-:W-:Y:S02]  /*0cf0*/  USHF.R.U64 UR8, UR10, UR21, UR11 ;  /* 0x000000150a087299 */ /* 0x000fe4000800120b */
[----:B------:R-:W-:Y:S02]  /*0d00*/  ULOP3.LUT UR16, UR23, UR16, URZ, 0xc0, !UPT ;  /* 0x0000001017107292 */ /* 0x000fe4000f8ec03f */
[----:B------:R-:W-:Y:S02]  /*0d10*/  ULOP3.LUT UR18, UR19, UR18, URZ, 0xc0, !UPT ;  /* 0x0000001213127292 */ /* 0x000fe4000f8ec03f */
[----:B------:R-:W-:-:S03]  /*0d20*/  UIMAD UR16, UR6, UR8, UR16 ;  /* 0x00000008061072a4 */ /* 0x000fc6000f8e0210 */
[----:B------:R-:W-:Y:S02]  /*0d30*/  @UP0 UIMAD UR4, UR25, UR20, UR7 ;  /* 0x00000014190402a4 */ /* 0x000fe4000f8e0207 */
[----:B------:R-:W-:-:S04]  /*0d40*/  UIADD3 UR7, -UR8, URZ, URZ ;  /* 0x0000003f08077290 */ /* 0x000fc8000fffe13f */
[----:B------:R-:W-:-:S03]  /*0d50*/  UIMAD UR6, UR7, UR22, UR24 ;  /* 0x00000016070672a4 */ /* 0x000fc6000f8e0218 */
[----:B------:R-:W-:Y:S01]  /*0d60*/  ULDC UR7, c[0x0][0x610] ;  /* 0x0001840000077ab9 */ /* 0x000fe20000000800 */
[----:B------:R-:W-:Y:S02]  /*0d70*/  UIMAD UR6, UR6, UR5, UR18 ;  /* 0x00000005060672a4 */ /* 0x000fe4000f8e0212 */
[----:B------:R-:W-:-:S04]  /*0d80*/  UIMAD UR4, UR16, UR7, UR4 ;  /* 0x00000007100472a4 */ /* 0x000fc8000f8e0204 */
[----:B------:R-:W-:Y:S02]  /*0d90*/  USEL UR41, UR6, UR4, !UP0 ;  /* 0x0000000406297287 */ /* 0x000fe4000c000000 */
[----:B------:R-:W-:-:S12]  /*0da0*/  USEL UR40, UR4, UR6, !UP0 ;  /* 0x0000000604287287 */ /* 0x000fd8000c000000 */
.L_x_4:
[----:B------:R-:W-:-:S08]  /*0db0*/  NOP ;  /* 0x0000000000007918 */ /* 0x000fd00000000000 */
[----:B------:R-:W0:Y:S02]  /*0dc0*/  USETMAXREG.TRY_ALLOC.CTAPOOL UP0, 0xf0 ;  /* 0x000000f0000079c8 */ /* 0x000e240008000600 */
[----:B0-----:R-:W-:-:S13]  /*0dd0*/  PLOP3.LUT P0, PT, PT, PT, UP0, 0x80, 0x0 ;  /* 0x000000000000781c */ /* 0x001fda0003f0f008 */
[----:B------:R-:W-:Y:S05]  /*0de0*/  @!P0 BRA `(.L_x_4) ;  /* 0xfffffffc00f08947 */ /* 0x000fea000383ffff */
[----:B------:R-:W-:Y:S01]  /*0df0*/  ULDC.64 UR4, c[0x0][0x598] ;  /* 0x0001660000047ab9 */ /* 0x000fe20000000a00 */
[----:B------:R-:W-:Y:S01]  /*0e00*/  ULDC.64 UR44, c[0x0][0x208] ;  /* 0x00008200002c7ab9 */ /* 0x000fe20000000a00 */
[----:B------:R-:W-:-:S04]  /*0e10*/  ISETP.NE.U32.AND P0, PT, RZ, UR4, PT ;  /* 0x00000004ff007c0c */ /* 0x000fc8000bf05070 */
[----:B------:R-:W-:-:S13]  /*0e20*/  ISETP.NE.AND.EX P0, PT, RZ, UR5, PT, P0 ;  /* 0x00000005ff007c0c */ /* 0x000fda000bf05300 */
[----:B------:R-:W-:Y:S05]  /*0e30*/  @!P0 BRA `(.L_x_7) ;  /* 0x00000000001c8947 */ /* 0x000fea0003800000 */
[----:B------:R-:W0:Y:S02]  /*0e40*/  LDC.64 R2, c[0x0][0x598] ;  /* 0x00016600ff027b82 */ /* 0x000e240000000a00 */
[----:B0-----:R-:W2:Y:S02]  /*0e50*/  LDG.E.64 R2, desc[UR44][R2.64] ;  /* 0x0000002c02027981 */ /* 0x001ea4000c1e1b00 */
[----:B--2---:R-:W-:-:S04]  /*0e60*/  ISETP.NE.U32.AND P0, PT, R2, RZ, PT ;  /* 0x000000ff0200720c */ /* 0x004fc80003f05070 */
[----:B------:R-:W-:-:S13]  /*0e70*/  ISETP.NE.AND.EX P0, PT, R3, RZ, PT, P0 ;  /* 0x000000ff0300720c */ /* 0x000fda0003f05300 */
[----:B------:R-:W-:Y:S05]  /*0e80*/  @!P0 BRA `(.L_x_7) ;  /* 0x0000000000088947 */ /* 0x000fea0003800000 */
[----:B------:R0:W5:Y:S01]  /*0e90*/  LD.E R2, desc[UR44][R2.64] ;  /* 0x0000002c02027980 */ /* 0x000162000c101900 */
[----:B------:R-:W-:Y:S05]  /*0ea0*/  BRA `(.L_x_8) ;  /* 0x0000000000247947 */ /* 0x000fea0003800000 */
.L_x_7:
[----:B------:R-:W-:Y:S02]  /*0eb0*/  ULDC.64 UR4, c[0x0][0x588] ;  /* 0x0001620000047ab9 */ /* 0x000fe40000000a00 */
[----:B------:R-:W-:-:S04]  /*0ec0*/  ISETP.NE.U32.AND P0, PT, RZ, UR4, PT ;  /* 0x00000004ff007c0c */ /* 0x000fc8000bf05070 */
[----:B------:R-:W-:-:S13]  /*0ed0*/  ISETP.NE.AND.EX P0, PT, RZ, UR5, PT, P0 ;  /* 0x00000005ff007c0c */ /* 0x000fda000bf05300 */
[----:B------:R-:W-:Y:S05]  /*0ee0*/  @!P0 BRA `(.L_x_9) ;  /* 0x00000000000c8947 */ /* 0x000fea0003800000 */
[----:B------:R-:W0:Y:S02]  /*0ef0*/  LDC.64 R2, c[0x0][0x588] ;  /* 0x00016200ff027b82 */ /* 0x000e240000000a00 */
[----:B0-----:R1:W5:Y:S01]  /*0f00*/  LDG.E R2, desc[UR44][R2.64] ;  /* 0x0000002c02027981 */ /* 0x001362000c1e1900 */
[----:B------:R-:W-:Y:S05]  /*0f10*/  BRA `(.L_x_8) ;  /* 0x0000000000087947 */ /* 0x000fea0003800000 */
.L_x_9:
[----:B------:R-:W-:Y:S02]  /*0f20*/  ULDC UR4, c[0x0][0x580] ;  /* 0x0001600000047ab9 */ /* 0x000fe40000000800 */
[----:B------:R-:W-:-:S07]  /*0f30*/  IMAD.U32 R2, RZ, RZ, UR4 ;  /* 0x00000004ff027e24 */ /* 0x000fce000f8e00ff */
.L_x_8:
[----:B------:R-:W-:Y:S02]  /*0f40*/  ULDC.64 UR4, c[0x0][0x5a0] ;  /* 0x0001680000047ab9 */ /* 0x000fe40000000a00 */
[----:B------:R-:W-:-:S04]  /*0f50*/  ISETP.NE.U32.AND P0, PT, RZ, UR4, PT ;  /* 0x00000004ff007c0c */ /* 0x000fc8000bf05070 */
[----:B------:R-:W-:-:S13]  /*0f60*/  ISETP.NE.AND.EX P0, PT, RZ, UR5, PT, P0 ;  /* 0x00000005ff007c0c */ /* 0x000fda000bf05300 */
[----:B------:R-:W-:Y:S05]  /*0f70*/  @!P0 BRA `(.L_x_10) ;  /* 0x00000000001c8947 */ /* 0x000fea0003800000 */
[----:B------:R-:W2:Y:S02]  /*0f80*/  LDC.64 R4, c[0x0][0x5a0] ;  /* 0x00016800ff047b82 */ /* 0x000ea40000000a00 */
[----:B--2---:R-:W2:Y:S02]  /*0f90*/  LDG.E.64 R4, desc[UR44][R4.64] ;  /* 0x0000002c04047981 */ /* 0x004ea4000c1e1b00 */
[----:B--2---:R-:W-:-:S04]  /*0fa0*/  ISETP.NE.U32.AND P0, PT, R4, RZ, PT ;  /* 0x000000ff0400720c */ /* 0x004fc80003f05070 */
[----:B------:R-:W-:-:S13]  /*0fb0*/  ISETP.NE.AND.EX P0, PT, R5, RZ, PT, P0 ;  /* 0x000000ff0500720c */ /* 0x000fda0003f05300 */
[----:B------:R-:W-:Y:S05]  /*0fc0*/  @!P0 BRA `(.L_x_10) ;  /* 0x0000000000088947 */ /* 0x000fea0003800000 */
[----:B------:R2:W5:Y:S01]  /*0fd0*/  LD.E R16, desc[UR44][R4.64] ;  /* 0x0000002c04107980 */ /* 0x000562000c101900 */
[----:B------:R-:W-:Y:S05]  /*0fe0*/  BRA `(.L_x_11) ;  /* 0x0000000000247947 */ /* 0x000fea0003800000 */
.L_x_10:
[----:B------:R-:W-:Y:S02]  /*0ff0*/  ULDC.64 UR4, c[0x0][0x590] ;  /* 0x0001640000047ab9 */ /* 0x000fe40000000a00 */
[----:B------:R-:W-:-:S04]  /*1000*/  ISETP.NE.U32.AND P0, PT, RZ, UR4, PT ;  /* 0x00000004ff007c0c */ /* 0x000fc8000bf05070 */
[----:B------:R-:W-:-:S13]  /*1010*/  ISETP.NE.AND.EX P0, PT, RZ, UR5, PT, P0 ;  /* 0x00000005ff007c0c */ /* 0x000fda000bf05300 */
[----:B------:R-:W-:Y:S05]  /*1020*/  @!P0 BRA `(.L_x_12) ;  /* 0x00000000000c8947 */ /* 0x000fea0003800000 */
[----:B------:R-:W2:Y:S02]  /*1030*/  LDC.64 R16, c[0x0][0x590] ;  /* 0x00016400ff107b82 */ /* 0x000ea40000000a00 */
[----:B--2---:R3:W5:Y:S01]  /*1040*/  LDG.E R16, desc[UR44][R16.64] ;  /* 0x0000002c10107981 */ /* 0x004762000c1e1900 */
[----:B------:R-:W-:Y:S05]  /*1050*/  BRA `(.L_x_11) ;  /* 0x0000000000087947 */ /* 0x000fea0003800000 */
.L_x_12:
[----:B------:R-:W-:Y:S02]  /*1060*/  ULDC UR4, c[0x0][0x584] ;  /* 0x0001610000047ab9 */ /* 0x000fe40000000800 */
[----:B------:R-:W-:-:S07]  /*1070*/  IMAD.U32 R16, RZ, RZ, UR4 ;  /* 0x00000004ff107e24 */ /* 0x000fce000f8e00ff */
.L_x_11:
[----:B------:R-:W-:-:S13]  /*1080*/  LOP3.LUT P0, RZ, R0, 0xff, RZ, 0xc0, !PT ;  /* 0x000000ff00ff7812 */ /* 0x000fda000780c0ff */
[----:B------:R-:W-:Y:S05]  /*1090*/  @!P0 EXIT ;  /* 0x000000000000894d */ /* 0x000fea0003800000 */
[----:B------:R-:W-:Y:S01]  /*10a0*/  ULDC UR4, c[0x0][0x28c] ;  /* 0x0000a30000047ab9 */ /* 0x000fe20000000800 */
[----:B------:R-:W-:Y:S01]  /*10b0*/  UMOV UR36, URZ ;  /* 0x0000003f00247c82 */ /* 0x000fe20008000000 */
[----:B------:R-:W-:Y:S01]  /*10c0*/  UIADD3 UR4, UR4, 0x7f, URZ ;  /* 0x0000007f04047890 */ /* 0x000fe2000fffe03f */
[----:B------:R-:W-:-:S03]  /*10d0*/  UMOV UR37, URZ ;  /* 0x0000003f00257c82 */ /* 0x000fc60008000000 */
[----:B------:R-:W-:-:S04]  /*10e0*/  USHF.R.S32.HI UR5, URZ, 0x1f, UR4 ;  /* 0x0000001f3f057899 */ /* 0x000fc80008011404 */
[----:B------:R-:W-:-:S04]  /*10f0*/  ULEA.HI UR5, UR5, UR4, URZ, 0x7 ;  /* 0x0000000405057291 */ /* 0x000fc8000f8f383f */
[----:B------:R-:W-:-:S12]  /*1100*/  USHF.R.S32.HI UR43, URZ, 0x7, UR5 ;  /* 0x000000073f2b7899 */ /* 0x000fd80008011405 */
.L_x_540:
[----:B------:R-:W4:Y:S01]  /*1110*/  S2R R0, SR_TID.X ;  /* 0x0000000000007919 */ /* 0x000f220000002100 */
[----:B------:R-:W0:Y:S01]  /*1120*/  S2UR UR6, SR_CgaCtaId ;  /* 0x00000000000679c3 */ /* 0x000e220000008800 */
[----:B------:R-:W-:Y:S02]  /*1130*/  UMOV UR46, 0x400 ;  /* 0x00000400002e7882 */ /* 0x000fe40000000000 */
[----:B0-----:R-:W-:Y:S01]  /*1140*/  ULEA UR46, UR6, UR46, 0x18 ;  /* 0x0000002e062e7291 */ /* 0x001fe2000f8ec03f */
[----:B----4-:R-:W-:-:S04]  /*1150*/  LOP3.LUT R0, R0, 0x80, RZ, 0xc0, !PT ;  /* 0x0000008000007812 */ /* 0x010fc800078ec0ff */
[----:B------:R-:W-:-:S06]  /*1160*/  SHF.R.U32.HI R0, RZ, 0x7, R0 ;  /* 0x00000007ff007819 */ /* 0x000fcc0000011600 */
[----:B------:R-:W0:Y:S02]  /*1170*/  SHFL.IDX PT, R0, R0, RZ, 0x1f ;  /* 0x00001fff00007589 */ /* 0x000e2400000e0000 */
[----:B0-----:R-:W-:-:S13]  /*1180*/  R2UR UR4, R0 ;  /* 0x00000000000472ca */ /* 0x001fda00000e0000 */
[----:B------:R-:W-:-:S04]  /*1190*/  ULEA.HI UR5, UR4, UR4, URZ, 0x1 ;  /* 0x0000000404057291 */ /* 0x000fc8000f8f083f */
[----:B------:R-:W-:-:S04]  /*11a0*/  ULOP3.LUT UR5, UR5, 0x7fffe, URZ, 0xc0, !UPT ;  /* 0x0007fffe05057892 */ /* 0x000fc8000f8ec03f */
[----:B------:R-:W-:-:S03]  /*11b0*/  UIADD3 UR5, UR4, -UR5, URZ ;  /* 0x8000000504057290 */ /* 0x000fc6000fffe03f */
[----:B------:R-:W-:Y:S01]  /*11c0*/  ULDC UR4, c[0x0][0x28c] ;  /* 0x0000a30000047ab9 */ /* 0x000fe20000000800 */
[----:B------:R-:W-:Y:S01]  /*11d0*/  ULEA UR5, UR5, UR46, 0xd ;  /* 0x0000002e05057291 */ /* 0x000fe2000f8e683f */
[----:B------:R-:W-:-:S03]  /*11e0*/  ISETP.LT.AND P0, PT, RZ, UR4, PT ;  /* 0x00000004ff007c0c */ /* 0x000fc6000bf01270 */
[----:B------:R-:W-:-:S04]  /*11f0*/  UIADD3 UR5, UR5, 0x100, URZ ;  /* 0x0000010005057890 */ /* 0x000fc8000fffe03f */
[----:B------:R-:W-:-:S04]  /*1200*/  USHF.R.U32.HI UR5, URZ, 0x4, UR5 ;  /* 0x000000043f057899 */ /* 0x000fc80008011605 */
[----:B------:R-:W-:Y:S02]  /*1210*/  ULOP3.LUT UR47, UR5, 0x3fff, URZ, 0xc0, !UPT ;  /* 0x00003fff052f7892 */ /* 0x000fe4000f8ec03f */
[----:B-1-3--:R-:W-:Y:S10]  /*1220*/  @P0 BRA `(.L_x_13) ;  /* 0x0000000000400947 */ /* 0x00aff40003800000 */
[----:B------:R-:W-:Y:S01]  /*1230*/  MOV R0, 0x0 ;  /* 0x0000000000007802 */ /* 0x000fe20000000f00 */
[----:B------:R-:W-:Y:S01]  /*1240*/  ULDC.64 UR4, c[0x4][0x68] ;  /* 0x01001a0000047ab9 */ /* 0x000fe20000000a00 */
[----:B------:R-:W-:Y:S01]  /*1250*/  ULDC.64 UR6, c[0x4][0x8] ;  /* 0x0100020000067ab9 */ /* 0x000fe20000000a00 */
[----:B--2---:R-:W-:Y:S01]  /*1260*/  IMAD.U32 R4, RZ, RZ, UR4 ;  /* 0x00000004ff047e24 */ /* 0x004fe2000f8e00ff */
[----:B------:R0:W2:Y:S01]  /*1270*/  LDC.64 R14, c[0x4][R0] ;  /* 0x01000000000e7b82 */ /* 0x0000a20000000a00 */
[----:B------:R-:W-:Y:S01]  /*1280*/  MOV R5, UR5 ;  /* 0x0000000500057c02 */ /* 0x000fe20008000f00 */
[----:B------:R-:W-:Y:S01]  /*1290*/  ULDC.64 UR4, c[0x4][0x70] ;  /* 0x01001c0000047ab9 */ /* 0x000fe20000000a00 */
[----:B------:R-:W-:Y:S01]  /*12a0*/  IMAD.U32 R10, RZ, RZ, UR6 ;  /* 0x00000006ff0a7e24 */ /* 0x000fe2000f8e00ff */
[----:B------:R-:W-:Y:S01]  /*12b0*/  MOV R11, UR7 ;  /* 0x00000007000b7c02 */ /* 0x000fe20008000f00 */
[----:B------:R-:W-:Y:S02]  /*12c0*/  IMAD.U32 R6, RZ, RZ, UR4 ;  /* 0x00000004ff067e24 */ /* 0x000fe4000f8e00ff */
[----:B------:R-:W-:-:S02]  /*12d0*/  IMAD.U32 R7, RZ, RZ, UR5 ;  /* 0x00000005ff077e24 */ /* 0x000fc4000f8e00ff */
[----:B------:R-:W-:Y:S02]  /*12e0*/  IMAD.MOV.U32 R8, RZ, RZ, 0x1e1 ;  /* 0x000001e1ff087424 */ /* 0x000fe400078e00ff */
[----:B------:R-:W-:Y:S02]  /*12f0*/  IMAD.MOV.U32 R12, RZ, RZ, 0x1 ;  /* 0x00000001ff0c7424 */ /* 0x000fe400078e00ff */
[----:B0-----:R-:W-:-:S07]  /*1300*/  IMAD.MOV.U32 R13, RZ, RZ, RZ ;  /* 0x000000ffff0d7224 */ /* 0x001fce00078e00ff */
[----:B------:R-:W-:-:S07]  /*1310*/  LEPC R20, `(.L_x_13) ;  /* 0x000000001014794e */ /* 0x000fce0000000000 */
[----:B-123-5:R-:W-:Y:S05]  /*1320*/  CALL.ABS.NOINC R14 ;  /* 0x000000000e007343 */ /* 0x02efea0003c00000 */
.L_x_13:
[----:B------:R-:W-:-:S06]  /*1330*/  ULOP3.LUT UR4, UR38, 0x1, URZ, 0xfc, !UPT ;  /* 0x0000000126047892 */ /* 0x000fcc000f8efc3f */
[----:B------:R-:W-:-:S04]  /*1340*/  MOV R0, UR4 ;  /* 0x0000000400007c02 */ /* 0x000fc80008000f00 */
[----:B------:R-:W-:-:S13]  /*1350*/  ISETP.NE.AND P0, PT, R0, 0x3, PT ;  /* 0x000000030000780c */ /* 0x000fda0003f05270 */
[----:B------:R-:W-:Y:S05]  /*1360*/  @!P0 BRA `(.L_x_14) ;  /* 0x0000000000048947 */ /* 0x000fea0003800000 */
[----:B------:R-:W-:Y:S01]  /*1370*/  BPT.TRAP 0x1 ;  /* 0x000000040000795c */ /* 0x000fe20000300000 */
.L_x_14:
[----:B-1----:R-:W-:Y:S02]  /*1380*/  IMAD.U32 R3, RZ, RZ, UR37 ;  /* 0x00000025ff037e24 */ /* 0x002fe4000f8e00ff */
[----:B------:R-:W-:-:S03]  /*1390*/  IMAD.U32 R0, RZ, RZ, UR36 ;  /* 0x00000024ff007e24 */ /* 0x000fc6000f8e00ff */
[----:B------:R-:W-:Y:S02]  /*13a0*/  LEA R3, R3, UR46, 0x3 ;  /* 0x0000002e03037c11 */ /* 0x000fe4000f8e18ff */
[----:B------:R-:W-:-:S04]  /*13b0*/  SHF.L.U32 R0, R0, 0x1f, RZ ;  /* 0x0000001f00007819 */ /* 0x000fc800000006ff */
[----:B------:R0:W1:Y:S01]  /*13c0*/  SYNCS.PHASECHK.TRANS64.TRYWAIT P1, [R3+URZ], R0 ;  /* 0x00000000030075a7 */ /* 0x000062000802017f */
[----:B------:R-:W-:Y:S05]  /*13d0*/  @!P0 BRA `(.L_x_15) ;  /* 0x0000000000048947 */ /* 0x000fea0003800000 */
[----:B------:R-:W-:Y:S01]  /*13e0*/  BPT.TRAP 0x1 ;  /* 0x000000040000795c */ /* 0x000fe20000300000 */
.L_x_15:
[----:B-1----:R-:W-:Y:S05]  /*13f0*/  @P1 BRA `(.L_x_16) ;  /* 0x0000000000081947 */ /* 0x002fea0003800000 */
[----:B------:R-:W1:Y:S02]  /*1400*/  SYNCS.PHASECHK.TRANS64.TRYWAIT P1, [R3+URZ], R0 ;  /* 0x00000000030075a7 */ /* 0x000e64000802017f */
[----:B-1----:R-:W-:Y:S05]  /*1410*/  @!P1 BRA `(.L_x_17) ;  /* 0x0000022000d49947 */ /* 0x002fea0003800000 */
.L_x_16:
[----:B------:R-:W-:-:S04]  /*1420*/  UISETP.LT.AND UP0, UPT, UR43, 0x1, UPT ;  /* 0x000000012b00788c */ /* 0x000fc8000bf01270 */
[----:B------:R-:W-:-:S04]  /*1430*/  USEL UR4, UR43, 0x1, UP0 ;  /* 0x000000012b047887 */ /* 0x000fc80008000000 */
[----:B------:R-:W-:-:S06]  /*1440*/  UIADD3 UR4, UR43, -UR4, URZ ;  /* 0x800000042b047290 */ /* 0x000fcc000fffe03f */
[----:B01----:R-:W-:Y:S01]  /*1450*/  IMAD.U32 R0, RZ, RZ, UR4 ;  /* 0x00000004ff007e24 */ /* 0x003fe2000f8e00ff */
[----:B------:R-:W-:Y:S05]  /*1460*/  WARPSYNC.ALL ;  /* 0x0000000000007948 */ /* 0x000fea0003800000 */
[----:B------:R-:W-:Y:S01]  /*1470*/  ISETP.GE.AND P1, PT, R0, 0x1, PT ;  /* 0x000000010000780c */ /* 0x000fe20003f26270 */
[----:B------:R-:W-:Y:S01]  /*1480*/  UIADD3 UR46, UR46, 0x40100, URZ ;  /* 0x000401002e2e7890 */ /* 0x000fe2000fffe03f */
[----:B------:R-:W-:Y:S01]  /*1490*/  WARPGROUP.ARRIVE ;  /* 0x00000000000079c5 */ /* 0x000fe20000000000 */
[----:B------:R-:W-:Y:S01]  /*14a0*/  ULOP3.LUT UR4, UR47, 0x10000, URZ, 0xfc, !UPT ;  /* 0x000100002f047892 */ /* 0x000fe2000f8efc3f */
[----:B-----5:R-:W-:Y:S01]  /*14b0*/  STL [R1+0x2c4], R16 ;  /* 0x0002c41001007387 */ /* 0x020fe20000100800 */
[----:B------:R-:W-:-:S02]  /*14c0*/  USHF.R.U32.HI UR46, URZ, 0x4, UR46 ;  /* 0x000000043f2e7899 */ /* 0x000fc4000801162e */
[----:B------:R-:W-:Y:S01]  /*14d0*/  ULEA UR8, UR37, UR4, 0xc ;  /* 0x0000000425087291 */ /* 0x000fe2000f8e603f */
[----:B------:R0:W-:Y:S01]  /*14e0*/  STL [R1+0x2c0], R2 ;  /* 0x0002c00201007387 */ /* 0x0001e20000100800 */
[----:B------:R-:W-:Y:S01]  /*14f0*/  ULOP3.LUT UR5, UR46, 0x3fff, URZ, 0xc0, !UPT ;  /* 0x00003fff2e057892 */ /* 0x000fe2000f8ec03f */
[----:B------:R-:W-:Y:S01]  /*1500*/  UMOV UR9, 0x40000040 ;  /* 0x4000004000097882 */ /* 0x000fe20000000000 */
[----:B------:R-:W-:Y:S02]  /*1510*/  UMOV UR11, 0x40000040 ;  /* 0x40000040000b7882 */ /* 0x000fe40000000000 */
[----:B------:R-:W-:Y:S01]  /*1520*/  ULOP3.LUT UR5, UR5, 0x10000, URZ, 0xfc, !UPT ;  /* 0x0001000005057892 */ /* 0x000fe2000f8efc3f */
[----:B------:R1:W-:Y:S01]  /*1530*/  STL [R1+0x2bc], R0 ;  /* 0x0002bc0001007387 */ /* 0x0003e20000100800 */
[----:B------:R-:W-:Y:S02]  /*1540*/  UIADD3 UR12, UR8, 0x400, URZ ;  /* 0x00000400080c7890 */ /* 0x000fe4000fffe03f */
[----:B------:R-:W-:Y:S01]  /*1550*/  ULEA UR6, UR37, UR5, 0xc ;  /* 0x0000000525067291 */ /* 0x000fe2000f8e603f */
[----:B------:R-:W-:Y:S01]  /*1560*/  UMOV UR15, UR11 ;  /* 0x0000000b000f7c82 */ /* 0x000fe20008000000 */
[----:B------:R-:W-:-:S05]  /*1570*/  UMOV UR13, 0x40000040 ;  /* 0x40000040000d7882 */ /* 0x000fca0000000000 */
[----:B------:R-:W-:Y:S02]  /*1580*/  UMOV UR10, UR6 ;  /* 0x00000006000a7c82 */ /* 0x000fe40008000000 */
[----:B------:R-:W-:Y:S01]  /*1590*/  HGMMA.64x256x16.F32.BF16 R24, gdesc[UR8], RZ, !UPT, gsb0 ;  /* 0x03e00000081879f0 */ /* 0x000fe2000c0018ff */
[----:B------:R-:W-:Y:S02]  /*15a0*/  UMOV UR14, UR10 ;  /* 0x0000000a000e7c82 */ /* 0x000fe40008000000 */
[----:B------:R-:W-:Y:S02]  /*15b0*/  WARPGROUP.DEPBAR.LE gsb0, 0x0 ;  /* 0x00008000000079c5 */ /* 0x000fe40000010000 */
[----:B------:R-:W-:Y:S01]  /*15c0*/  STL.64 [R1], R24 ;  /* 0x0000001801007387 */ /* 0x000fe20000100a00 */
[----:B------:R-:W-:Y:S01]  /*15d0*/  MOV R235, R46 ;  /* 0x0000002e00eb7202 */ /* 0x000fe20000000f00 */
[----:B------:R-:W-:Y:S01]  /*15e0*/  IMAD.MOV.U32 R234, RZ, RZ, R47 ;  /* 0x000000ffffea7224 */ /* 0x000fe200078e002f */
[----:B------:R-:W-:Y:S01]  /*15f0*/  MOV R231, R50 ;  /* 0x0000003200e77202 */ /* 0x000fe20000000f00 */
[----:B------:R-:W-:Y:S01]  /*1600*/  STL.64 [R1+0x8], R26 ;  /* 0x0000081a01007387 */ /* 0x000fe20000100a00 */
[----:B------:R-:W-:Y:S01]  /*1610*/  IMAD.MOV.U32 R233, RZ, RZ, R48 ;  /* 0x000000ffffe97224 */ /* 0x000fe200078e0030 */
[----:B------:R-:W-:Y:S01]  /*1620*/  MOV R227, R54 ;  /* 0x0000003600e37202 */ /* 0x000fe20000000f00 */
[----:B------:R-:W-:Y:S01]  /*1630*/  IMAD.MOV.U32 R232, RZ, RZ, R49 ;  /* 0x000000ffffe87224 */ /* 0x000fe200078e0031 */
        /* <DEDUP_REMOVED lines=62> */
[----:B0-----:R-:W-:Y:S01]  /*1a20*/  MOV R2, R150 ;  /* 0x0000009600027202 */ /* 0x001fe20000000f00 */
[----:B------:R-:W-:Y:S01]  /*1a30*/  IMAD.MOV.U32 R176, RZ, RZ, R92 ;  /* 0x000000ffffb07224 */ /* 0x000fe200078e005c */
[----:B------:R0:W-:Y:S01]  /*1a40*/  STL.64 [R1+0x50], R44 ;  /* 0x0000502c01007387 */ /* 0x0001e20000100a00 */
[----:B------:R-:W-:-:S02]  /*1a50*/  IMAD.MOV.U32 R177, RZ, RZ, R93 ;  /* 0x000000ffffb17224 */ /* 0x000fc400078e005d */
[----:B------:R-:W-:Y:S01]  /*1a60*/  IMAD.MOV.U32 R179, RZ, RZ, R95 ;  /* 0x000000ffffb37224 */ /* 0x000fe200078e005f */
[----:B------:R-:W-:Y:S01]  /*1a70*/  STL [R1+0xae8], R160 ;  /* 0x000ae8a001007387 */ /* 0x000fe20000100800 */
[----:B------:R-:W-:Y:S02]  /*1a80*/  IMAD.MOV.U32 R180, RZ, RZ, R96 ;  /* 0x000000ffffb47224 */ /* 0x000fe400078e0060 */
[----:B------:R-:W-:Y:S02]  /*1a90*/  IMAD.MOV.U32 R181, RZ, RZ, R97 ;  /* 0x000000ffffb57224 */ /* 0x000fe400078e0061 */
[----:B------:R-:W-:Y:S02]  /*1aa0*/  IMAD.MOV.U32 R183, RZ, RZ, R99 ;  /* 0x000000ffffb77224 */ /* 0x000fe400078e0063 */
[----:B------:R-:W-:Y:S02]  /*1ab0*/  IMAD.MOV.U32 R184, RZ, RZ, R100 ;  /* 0x000000ffffb87224 */ /* 0x000fe400078e0064 */
[----:B------:R-:W-:-:S02]  /*1ac0*/  IMAD.MOV.U32 R185, RZ, RZ, R101 ;  /* 0x000000ffffb97224 */ /* 0x000fc400078e0065 */
[----:B------:R-:W-:Y:S02]  /*1ad0*/  IMAD.MOV.U32 R187, RZ, RZ, R103 ;  /* 0x000000ffffbb7224 */ /* 0x000fe400078e0067 */
        /* <DEDUP_REMOVED lines=23> */
[----:B---3--:R-:W-:Y:S02]  /*1c50*/  IMAD.MOV.U32 R17, RZ, RZ, R135 ;  /* 0x000000ffff117224 */ /* 0x008fe400078e0087 */
        /* <DEDUP_REMOVED lines=8> */
[----:B--2---:R-:W-:Y:S02]  /*1ce0*/  IMAD.MOV.U32 R5, RZ, RZ, R147 ;  /* 0x000000ffff057224 */ /* 0x004fe400078e0093 */
[----:B------:R-:W-:Y:S02]  /*1cf0*/  IMAD.MOV.U32 R4, RZ, RZ, R148 ;  /* 0x000000ffff047224 */ /* 0x000fe400078e0094 */
[----:B------:R-:W-:-:S02]  /*1d00*/  IMAD.MOV.U32 R3, RZ, RZ, R149 ;  /* 0x000000ffff037224 */ /* 0x000fc400078e0095 */
[----:B-1----:R-:W-:Y:S02]  /*1d10*/  IMAD.MOV.U32 R0, RZ, RZ, R151 ;  /* 0x000000ffff007224 */ /* 0x002fe400078e0097 */
[----:B0-----:R-:W-:-:S06]  /*1d20*/  WARPGROUP.ARRIVE ;  /* 0x00000000000079c5 */ /* 0x001fcc0000000000 */
[----:B------:R-:W-:Y:S03]  /*1d30*/  HGMMA.64x256x16.F32.BF16 R24, gdesc[UR12], RZ, !UPT, gsb0 ;  /* 0x03e000000c1879f0 */ /* 0x000fe6000c0018ff */
[----:B------:R-:W-:Y:S02]  /*1d40*/  WARPGROUP.DEPBAR.LE gsb0, 0x0 ;  /* 0x00008000000079c5 */ /* 0x000fe40000010000 */
[----:B------:R-:W-:Y:S04]  /*1d50*/  STL.64 [R1+0xae0], R150 ;  /* 0x000ae09601007387 */ /* 0x000fe80000100a00 */
        /* <DEDUP_REMOVED lines=20> */
[----:B------:R0:W-:Y:S04]  /*1ea0*/  STL.64 [R1+0xa38], R108 ;  /* 0x000a386c01007387 */ /* 0x0001e80000100a00 */
[----:B0-----:R-:W2:Y:S04]  /*1eb0*/  LDL.LU R108, [R1] ;  /* 0x00000000016c7983 */ /* 0x001ea80000300800 */
[----:B------:R-:W2:Y:S04]  /*1ec0*/  LDL.LU R109, [R1+0x4] ;  /* 0x00000400016d7983 */ /* 0x000ea80000300800 */
        /* <DEDUP_REMOVED lines=19> */
[----:B------:R-:W2:Y:S01]  /*2000*/  LDL.LU R129, [R1+0x54] ;  /* 0x0000540001817983 */ /* 0x000ea20000300800 */
        /* <DEDUP_REMOVED lines=29> */
[----:B------:R-:W-:Y:S01]  /*21e0*/  UIADD3 UR12, UR8, 0x2, URZ ;  /* 0x00000002080c7890 */ /* 0x000fe2000fffe03f */
[----:B------:R-:W-:Y:S01]  /*21f0*/  IMAD.MOV.U32 R150, RZ, RZ, R215 ;  /* 0x000000ffff967224 */ /* 0x000fe200078e00d7 */
[----:B------:R-:W-:Y:S01]  /*2200*/  UIADD3 UR14, UR6, 0x2, URZ ;  /* 0x00000002060e7890 */ /* 0x000fe2000fffe03f */
[----:B------:R-:W-:Y:S01]  /*2210*/  IMAD.MOV.U32 R160, RZ, RZ, R213 ;  /* 0x000000ffffa07224 */ /* 0x000fe200078e00d5 */
[----:B------:R-:W-:Y:S01]  /*2220*/  UMOV UR13, 0x40000040 ;  /* 0x40000040000d7882 */ /* 0x000fe20000000000 */
[----:B------:R-:W-:Y:S01]  /*2230*/  IMAD.MOV.U32 R213, RZ, RZ, R23 ;  /* 0x000000ffffd57224 */ /* 0x000fe200078e0017 */
[----:B------:R-:W-:Y:S01]  /*2240*/  UMOV UR15, 0x40000040 ;  /* 0x40000040000f7882 */ /* 0x000fe20000000000 */
        /* <DEDUP_REMOVED lines=13> */
[----:B------:R-:W-:-:S06]  /*2320*/  IMAD.MOV.U32 R234, RZ, RZ, R2 ;  /* 0x000000ffffea7224 */ /* 0x000fcc00078e0002 */
[----:B--2---:R-:W-:-:S06]  /*2330*/  WARPGROUP.ARRIVE ;  /* 0x00000000000079c5 */ /* 0x004fcc0000000000 */
[----:B------:R-:W-:Y:S03]  /*2340*/  HGMMA.64x256x16.F32.BF16 R108, gdesc[UR12], R108, gsb0 ;  /* 0x03e000000c6c79f0 */ /* 0x000fe6000800186c */
[----:B------:R-:W-:Y:S02]  /*2350*/  WARPGROUP.DEPBAR.LE gsb0, 0x0 ;  /* 0x00008000000079c5 */ /* 0x000fe40000010000 */
[----:B------:R-:W-:Y:S04]  /*2360*/  STL.64 [R1], R108 ;  /* 0x0000006c01007387 */ /* 0x000fe80000100a00 */
        /* <DEDUP_REMOVED lines=63> */
[----:B0-----:R-:W2:Y:S04]  /*2760*/  LDL.LU R160, [R1+0xae8] ;  /* 0x000ae80001a07983 */ /* 0x001ea80000300800 */
[----:B------:R-:W3:Y:S04]  /*2770*/  LDL.LU.64 R150, [R1+0xae0] ;  /* 0x000ae00001967983 */ /* 0x000ee80000300a00 */
        /* <DEDUP_REMOVED lines=20> */
[----:B------:R-:W3:Y:S01]  /*28c0*/  LDL.LU.64 R108, [R1+0xa38] ;  /* 0x000a3800016c7983 */ /* 0x000ee20000300a00 */
[----:B------:R-:W-:Y:S01]  /*28d0*/  UIADD3 UR12, UR8, 0x402, URZ ;  /* 0x00000402080c7890 */ /* 0x000fe2000fffe03f */
[----:B------:R-:W-:Y:S01]  /*28e0*/  UMOV UR13, 0x40000040 ;  /* 0x40000040000d7882 */ /* 0x000fe20000000000 */
[----:B---3--:R-:W-:-:S07]  /*28f0*/  WARPGROUP.ARRIVE ;  /* 0x00000000000079c5 */ /* 0x008fce0000000000 */
[----:B------:R-:W-:Y:S03]  /*2900*/  HGMMA.64x256x16.F32.BF16 R24, gdesc[UR12], R24, gsb0 ;  /* 0x03e000000c1879f0 */ /* 0x000fe60008001818 */
        /* <DEDUP_REMOVED lines=65> */
[----:B0-----:R-:W3:Y:S04]  /*2d20*/  LDL.LU.64 R24, [R1] ;  /* 0x0000000001187983 */ /* 0x001ee80000300a00 */
        /* <DEDUP_REMOVED lines=63> */
[----:B------:R-:W-:-:S02]  /*3120*/  UIADD3 UR12, UR8, 0x4, URZ ;  /* 0x00000004080c7890 */ /* 0x000fc4000fffe03f */
[----:B------:R-:W-:Y:S01]  /*3130*/  UIADD3 UR14, UR6, 0x4, URZ ;  /* 0x00000004060e7890 */ /* 0x000fe2000fffe03f */
[----:B------:R-:W-:Y:S01]  /*3140*/  UMOV UR13, 0x40000040 ;  /* 0x40000040000d7882 */ /* 0x000fe20000000000 */
[----:B------:R-:W-:Y:S01]  /*3150*/  UMOV UR15, 0x40000040 ;  /* 0x40000040000f7882 */ /* 0x000fe20000000000 */
[----:B---3--:R-:W-:-:S06]  /*3160*/  WARPGROUP.ARRIVE ;  /* 0x00000000000079c5 */ /* 0x008fcc0000000000 */
[----:B------:R-:W-:Y:S03]  /*3170*/  HGMMA.64x256x16.F32.BF16 R24, gdesc[UR12], R24, gsb0 ;  /* 0x03e000000c1879f0 */ /* 0x000fe60008001818 */
        /* <DEDUP_REMOVED lines=41> */
[----:B------:R0:W-:Y:S01]  /*3410*/  STL.64 [R1+0x50], R44 ;  /* 0x0000502c01007387 */ /* 0x0001e20000100a00 */
[----:B------:R-:W-:Y:S01]  /*3420*/  IMAD.MOV.U32 R206, RZ, RZ, R122 ;  /* 0x000000ffffce7224 */ /* 0x000fe200078e007a */
[----:B------:R-:W-:Y:S01]  /*3430*/  MOV R201, R117 ;  /* 0x0000007500c97202 */ /* 0x000fe20000000f00 */
[----:B------:R-:W-:Y:S01]  /*3440*/  IMAD.MOV.U32 R205, RZ, RZ, R121 ;  /* 0x000000ffffcd7224 */ /* 0x000fe200078e0079 */
[----:B------:R-:W3:Y:S01]  /*3450*/  LDL.LU.64 R150, [R1+0xa30] ;  /* 0x000a300001967983 */ /* 0x000ee20000300a00 */
        /* <DEDUP_REMOVED lines=92> */
[----:B------:R-:W-:-:S02]  /*3a20*/  IMAD.MOV.U32 R231, RZ, RZ, R50 ;  /* 0x000000ffffe77224 */ /* 0x000fc400078e0032 */
[----:B------:R-:W-:Y:S01]  /*3a30*/  IMAD.MOV.U32 R232, RZ, RZ, R49 ;  /* 0x000000ffffe87224 */ /* 0x000fe200078e0031 */
[----:B------:R-:W3:Y:S01]  /*3a40*/  LDL.LU.64 R102, [R1+0x970] ;  /* 0x0009700001667983 */ /* 0x000ee20000300a00 */
[----:B------:R-:W-:Y:S02]  /*3a50*/  IMAD.MOV.U32 R235, RZ, RZ, R46 ;  /* 0x000000ffffeb7224 */ /* 0x000fe400078e002e */
[----:B------:R-:W-:Y:S01]  /*3a60*/  IMAD.MOV.U32 R234, RZ, RZ, R47 ;  /* 0x000000ffffea7224 */ /* 0x000fe200078e002f */
        /* <DEDUP_REMOVED lines=28> */
[----:B0-----:R-:W3:Y:S04]  /*3c30*/  LDL.LU.64 R44, [R1+0x888] ;  /* 0x00088800012c7983 */ /* 0x001ee80000300a00 */
        /* <DEDUP_REMOVED lines=11> */
[----:B------:R-:W-:-:S02]  /*3cf0*/  UMOV UR13, 0x40000040 ;  /* 0x40000040000d7882 */ /* 0x000fc40000000000 */
[----:B--2---:R-:W-:Y:S01]  /*3d00*/  STL [R1+0x830], R160 ;  /* 0x000830a001007387 */ /* 0x004fe20000100800 */
[----:B---3--:R-:W-:-:S06]  /*3d10*/  WARPGROUP.ARRIVE ;  /* 0x00000000000079c5 */ /* 0x008fcc0000000000 */
        /* <DEDUP_REMOVED lines=91> */
[----:B------:R-:W-:Y:S01]  /*42d0*/  IMAD.MOV.U32 R235, RZ, RZ, R0 ;  /* 0x000000ffffeb7224 */ /* 0x000fe200078e0000 */
[----:B------:R-:W-:Y:S02]  /*42e0*/  UIADD3 UR12, UR8, 0x6, URZ ;  /* 0x00000006080c7890 */ /* 0x000fe4000fffe03f */
[----:B------:R-:W-:Y:S01]  /*42f0*/  UIADD3 UR14, UR6, 0x6, URZ ;  /* 0x00000006060e7890 */ /* 0x000fe2000fffe03f */
[----:B------:R-:W-:Y:S01]  /*4300*/  UMOV UR13, 0x40000040 ;  /* 0x40000040000d7882 */ /* 0x000fe20000000000 */
[----:B------:R-:W-:Y:S01]  /*4310*/  UMOV UR15, 0x40000040 ;  /* 0x40000040000f7882 */ /* 0x000fe20000000000 */
        /* <DEDUP_REMOVED lines=236> */
[----:B------:R-:W-:Y:S01]  /*51e0*/  STL.64 [R1+0x30], R36 ;  /* 0x0000302401007387 */ /* 0x000fe20000100a00 */
[----:B------:R-:W-:-:S03]  /*51f0*/  IMAD.MOV.U32 R2, RZ, RZ, R150 ;  /* 0x000000ffff027224 */ /* 0x000fc600078e0096 */
[----:B------:R-:W-:Y:S01]  /*5200*/  STL.64 [R1+0x38], R38 ;  /* 0x0000382601007387 */ /* 0x000fe20000100a00 */
[----:B------:R-:W-:-:S03]  /*5210*/  MOV R0, R151 ;  /* 0x0000009700007202 */ /* 0x000fc60000000f00 */
[----:B------:R-:W-:Y:S01]  /*5220*/  STL.64 [R1+0x40], R40 ;  /* 0x0000402801007387 */ /* 0x000fe20000100a00 */
[----:B------:R-:W-:Y:S01]  /*5230*/  MOV R4, R148 ;  /* 0x0000009400047202 */ /* 0x000fe20000000f00 */
[----:B------:R-:W-:Y:S02]  /*5240*/  IMAD.MOV.U32 R3, RZ, RZ, R149 ;  /* 0x000000ffff037224 */ /* 0x000fe400078e0095 */
[----:B------:R-:W-:Y:S01]  /*5250*/  STL.64 [R1+0x48], R42 ;  /* 0x0000482a01007387 */ /* 0x000fe20000100a00 */
[----:B------:R-:W-:-:S03]  /*5260*/  IMAD.MOV.U32 R6, RZ, RZ, R146 ;  /* 0x000000ffff067224 */ /* 0x000fc600078e0092 */
[----:B------:R0:W-:Y:S01]  /*5270*/  STL.64 [R1+0x50], R44 ;  /* 0x0000502c01007387 */ /* 0x0001e20000100a00 */
[----:B------:R-:W-:Y:S01]  /*5280*/  IMAD.MOV.U32 R5, RZ, RZ, R147 ;  /* 0x000000ffff057224 */ /* 0x000fe200078e0093 */
[----:B------:R-:W-:Y:S02]  /*5290*/  MOV R7, R145 ;  /* 0x0000009100077202 */ /* 0x000fe40000000f00 */
[----:B------:R-:W3:Y:S01]  /*52a0*/  LDL.LU.64 R150, [R1+0x778] ;  /* 0x0007780001967983 */ /* 0x000ee20000300a00 */
[----:B------:R-:W-:Y:S01]  /*52b0*/  IMAD.MOV.U32 R8, RZ, RZ, R144 ;  /* 0x000000ffff087224 */ /* 0x000fe200078e0090 */
[----:B------:R-:W-:Y:S02]  /*52c0*/  MOV R10, R142 ;  /* 0x0000008e000a7202 */ /* 0x000fe40000000f00 */
[----:B------:R-:W3:Y:S01]  /*52d0*/  LDL.LU.64 R148, [R1+0x770] ;  /* 0x0007700001947983 */ /* 0x000ee20000300a00 */
[----:B------:R-:W-:-:S03]  /*52e0*/  IMAD.MOV.U32 R9, RZ, RZ, R143 ;  /* 0x000000ffff097224 */ /* 0x000fc600078e008f */
[----:B------:R-:W3:Y:S01]  /*52f0*/  LDL.LU.64 R146, [R1+0x768] ;  /* 0x0007680001927983 */ /* 0x000ee20000300a00 */
[----:B------:R-:W-:Y:S01]  /*5300*/  IMAD.MOV.U32 R12, RZ, RZ, R140 ;  /* 0x000000ffff0c7224 */ /* 0x000fe200078e008c */
[----:B------:R-:W-:Y:S01]  /*5310*/  MOV R13, R139 ;  /* 0x0000008b000d7202 */ /* 0x000fe20000000f00 */
[----:B------:R-:W-:Y:S01]  /*5320*/  IMAD.MOV.U32 R11, RZ, RZ, R141 ;  /* 0x000000ffff0b7224 */ /* 0x000fe200078e008d */
        /* <DEDUP_REMOVED lines=233> */
[----:B------:R-:W-:Y:S01]  /*61c0*/  IMAD.MOV.U32 R160, RZ, RZ, R213 ;  /* 0x000000ffffa07224 */ /* 0x000fe200078e00d5 */
[----:B------:R-:W-:Y:S01]  /*61d0*/  MOV R213, R23 ;  /* 0x0000001700d57202 */ /* 0x000fe20000000f00 */
        /* <DEDUP_REMOVED lines=258> */
[----:B------:R-:W-:-:S03]  /*7200*/  IMAD.MOV.U32 R3, RZ, RZ, R151 ;  /* 0x000000ffff037224 */ /* 0x000fc600078e0097 */
[----:B------:R-:W-:Y:S01]  /*7210*/  STL.64 [R1+0x40], R40 ;  /* 0x0000402801007387 */ /* 0x000fe20000100a00 */
[----:B------:R-:W-:Y:S01]  /*7220*/  IMAD.MOV.U32 R6, RZ, RZ, R148 ;  /* 0x000000ffff067224 */ /* 0x000fe200078e0094 */
[----:B------:R-:W-:Y:S02]  /*7230*/  MOV R5, R149 ;  /* 0x0000009500057202 */ /* 0x000fe40000000f00 */
[----:B------:R-:W-:Y:S01]  /*7240*/  STL.64 [R1+0x48], R42 ;  /* 0x0000482a01007387 */ /* 0x000fe20000100a00 */
[----:B------:R-:W-:Y:S01]  /*7250*/  MOV R8, R146 ;  /* 0x0000009200087202 */ /* 0x000fe20000000f00 */
[----:B------:R-:W-:Y:S02]  /*7260*/  IMAD.MOV.U32 R7, RZ, RZ, R147 ;  /* 0x000000ffff077224 */ /* 0x000fe400078e0093 */
[----:B------:R0:W-:Y:S01]  /*7270*/  STL.64 [R1+0x50], R44 ;  /* 0x0000502c01007387 */ /* 0x0001e20000100a00 */
[----:B------:R-:W-:-:S03]  /*7280*/  IMAD.MOV.U32 R10, RZ, RZ, R144 ;  /* 0x000000ffff0a7224 */ /* 0x000fc600078e0090 */
[----:B------:R-:W3:Y:S01]  /*7290*/  LDL.LU.64 R150, [R1+0x4c0] ;  /* 0x0004c00001967983 */ /* 0x000ee20000300a00 */
        /* <DEDUP_REMOVED lines=249> */
[----:B------:R-:W-:Y:S01]  /*8230*/  IMAD.MOV.U32 R221, RZ, RZ, R18 ;  /* 0x000000ffffdd7224 */ /* 0x000fe200078e0012 */
[----:B------:R0:W5:Y:S01]  /*8240*/  LDL.LU R16, [R1+0x2c4] ;  /* 0x0002c40001107983 */ /* 0x0001620000300800 */
[----:B------:R-:W-:-:S02]  /*8250*/  IMAD.MOV.U32 R222, RZ, RZ, R17 ;  /* 0x000000ffffde7224 */ /* 0x000fc400078e0011 */
[----:B------:R-:W-:Y:S01]  /*8260*/  IMAD.MOV.U32 R224, RZ, RZ, R14 ;  /* 0x000000ffffe07224 */ /* 0x000fe200078e000e */
[----:B------:R0:W5:Y:S01]  /*8270*/  LDL.LU R2, [R1+0x2c0] ;  /* 0x0002c00001027983 */ /* 0x0001620000300800 */
[----:B------:R-:W-:Y:S02]  /*8280*/  IMAD.MOV.U32 R225, RZ, RZ, R13 ;  /* 0x000000ffffe17224 */ /* 0x000fe400078e000d */
[----:B------:R-:W-:Y:S01]  /*8290*/  IMAD.MOV.U32 R227, RZ, RZ, R11 ;  /* 0x000000ffffe37224 */ /* 0x000fe200078e000b */
[----:B------:R0:W5:Y:S01]  /*82a0*/  LDL.LU R0, [R1+0x2bc] ;  /* 0x0002bc0001007983 */ /* 0x0001620000300800 */
[----:B------:R-:W-:Y:S02]  /*82b0*/  IMAD.MOV.U32 R228, RZ, RZ, R10 ;  /* 0x000000ffffe47224 */ /* 0x000fe400078e000a */
[----:B------:R-:W-:Y:S02]  /*82c0*/  IMAD.MOV.U32 R230, RZ, RZ, R8 ;  /* 0x000000ffffe67224 */ /* 0x000fe400078e0008 */
[----:B------:R-:W-:-:S02]  /*82d0*/  IMAD.MOV.U32 R231, RZ, RZ, R7 ;  /* 0x000000ffffe77224 */ /* 0x000fc400078e0007 */
[----:B------:R-:W-:Y:S02]  /*82e0*/  IMAD.MOV.U32 R233, RZ, RZ, R5 ;  /* 0x000000ffffe97224 */ /* 0x000fe400078e0005 */
        /* <DEDUP_REMOVED lines=68> */
[----:B-1----:R0:W5:Y:S04]  /*8730*/  LDL.LU R160, [R1+0x2b8] ;  /* 0x0002b80001a07983 */ /* 0x0021680000300800 */
[----:B------:R-:W2:Y:S04]  /*8740*/  LDL.LU.64 R150, [R1+0x2b0] ;  /* 0x0002b00001967983 */ /* 0x000ea80000300a00 */
        /* <DEDUP_REMOVED lines=20> */
[----:B------:R-:W2:Y:S01]  /*8890*/  LDL.LU.64 R108, [R1+0x208] ;  /* 0x00020800016c7983 */ /* 0x000ea20000300a00 */
[----:B------:R-:W-:Y:S01]  /*88a0*/  UIADD3 UR12, UR8, 0xc06, URZ ;  /* 0x00000c06080c7890 */ /* 0x000fe2000fffe03f */
[----:B------:R-:W-:Y:S01]  /*88b0*/  UMOV UR13, 0x40000040 ;  /* 0x40000040000d7882 */ /* 0x000fe20000000000 */
[----:B--2---:R-:W-:-:S07]  /*88c0*/  WARPGROUP.ARRIVE ;  /* 0x00000000000079c5 */ /* 0x004fce0000000000 */
[----:B------:R-:W-:Y:S03]  /*88d0*/  HGMMA.64x256x16.F32.BF16 R24, gdesc[UR12], R24, gsb0 ;  /* 0x03e000000c1879f0 */ /* 0x000fe60008001818 */
[----:B------:R-:W-:Y:S02]  /*88e0*/  WARPGROUP.DEPBAR.LE gsb0, 0x0 ;  /* 0x00008000000079c5 */ /* 0x000fe40000010000 */
[----:B0-----:R-:W-:Y:S05]  /*88f0*/  @!P1 BRA `(.L_x_18) ;  /* 0x0000008000a89947 */ /* 0x001fea0003800000 */
[----:B------:R-:W-:Y:S02]  /*8900*/  UIADD3 UR6, UR37, 0x1, URZ ;  /* 0x0000000125067890 */ /* 0x000fe4000fffe03f */
[----:B------:R-:W-:Y:S02]  /*8910*/  UMOV UR7, UR37 ;  /* 0x0000002500077c82 */ /* 0x000fe40008000000 */
[----:B------:R-:W-:-:S04]  /*8920*/  UISETP.NE.AND UP0, UPT, UR6, 0x4, UPT ;  /* 0x000000040600788c */ /* 0x000fc8000bf05270 */
[----:B------:R-:W-:Y:S02]  /*8930*/  USEL UR9, URZ, 0x1, UP0 ;  /* 0x000000013f097887 */ /* 0x000fe40008000000 */
[----:B------:R-:W-:Y:S02]  /*8940*/  USEL UR6, UR6, URZ, UP0 ;  /* 0x0000003f06067287 */ /* 0x000fe40008000000 */
[----:B------:R-:W-:-:S12]  /*8950*/  ULOP3.LUT UR9, UR36, UR9, URZ, 0x3c, !UPT ;  /* 0x0000000924097292 */ /* 0x000fd8000f8e3c3f */
.L_x_25:
[----:B------:R-:W-:Y:S05]  /*8960*/  @!P0 BRA `(.L_x_19) ;  /* 0x0000000000048947 */ /* 0x000fea0003800000 */
[----:B------:R-:W-:Y:S01]  /*8970*/  BPT.TRAP 0x1 ;  /* 0x000000040000795c */ /* 0x000fe20000300000 */
.L_x_19:
[----:B------:R-:W0:Y:S01]  /*8980*/  S2UR UR10, SR_CgaCtaId ;  /* 0x00000000000a79c3 */ /* 0x000e220000008800 */
[----:B------:R-:W-:Y:S01]  /*8990*/  UMOV UR8, 0x400 ;  /* 0x0000040000087882 */ /* 0x000fe20000000000 */
[----:B------:R-:W-:-:S05]  /*89a0*/  IMAD.U32 R3, RZ, RZ, UR9 ;  /* 0x00000009ff037e24 */ /* 0x000fca000f8e00ff */
[----:B------:R-:W-:Y:S01]  /*89b0*/  SHF.L.U32 R3, R3, 0x1f, RZ ;  /* 0x0000001f03037819 */ /* 0x000fe200000006ff */
[----:B0-----:R-:W-:-:S04]  /*89c0*/  ULEA UR8, UR10, UR8, 0x18 ;  /* 0x000000080a087291 */ /* 0x001fc8000f8ec03f */
[----:B------:R-:W-:-:S09]  /*89d0*/  ULEA UR10, UR6, UR8, 0x3 ;  /* 0x00000008060a7291 */ /* 0x000fd2000f8e183f */
[----:B------:R0:W1:Y:S01]  /*89e0*/  SYNCS.PHASECHK.TRANS64.TRYWAIT P1, [UR10], R3 ;  /* 0x00000003ff0075a7 */ /* 0x000062000802014a */
[----:B------:R-:W-:Y:S05]  /*89f0*/  @!P0 BRA `(.L_x_20) ;  /* 0x0000000000048947 */ /* 0x000fea0003800000 */
[----:B------:R-:W-:Y:S01]  /*8a00*/  BPT.TRAP 0x1 ;  /* 0x000000040000795c */ /* 0x000fe20000300000 */
.L_x_20:
[----:B-1----:R-:W-:Y:S05]  /*8a10*/  @P1 BRA `(.L_x_21) ;  /* 0x0000000000081947 */ /* 0x002fea0003800000 */
[----:B------:R-:W1:Y:S02]  /*8a20*/  SYNCS.PHASECHK.TRANS64.TRYWAIT P1, [UR10], R3 ;  /* 0x00000003ff0075a7 */ /* 0x000e64000802014a */
[----:B-1----:R-:W-:Y:S05]  /*8a30*/  @!P1 BRA `(.L_x_22) ;  /* 0x000001ac00609947 */ /* 0x002fea0003800000 */
.L_x_21:
        /* <DEDUP_REMOVED lines=64> */
[----:B--2---:R-:W2:Y:S04]  /*8e40*/  LDL.LU.64 R24, [R1] ;  /* 0x0000000001187983 */ /* 0x004ea80000300a00 */
        /* <DEDUP_REMOVED lines=63> */
[----:B------:R-:W-:-:S02]  /*9240*/  ULEA UR10, UR6, UR4, 0xc ;  /* 0x00000004060a7291 */ /* 0x000fc4000f8e603f */
[----:B------:R-:W-:Y:S01]  /*9250*/  ULEA UR11, UR6, UR5, 0xc ;  /* 0x00000005060b7291 */ /* 0x000fe2000f8e603f */
[----:B-----5:R-:W-:Y:S01]  /*9260*/  STL [R1+0x2c4], R16 ;  /* 0x0002c41001007387 */ /* 0x020fe20000100800 */
[----:B------:R-:W-:Y:S01]  /*9270*/  UMOV UR13, 0x40000040 ;  /* 0x40000040000d7882 */ /* 0x000fe20000000000 */
[----:B------:R-:W-:Y:S02]  /*9280*/  UMOV UR15, 0x40000040 ;  /* 0x40000040000f7882 */ /* 0x000fe40000000000 */
[----:B------:R-:W-:Y:S01]  /*9290*/  UMOV UR12, UR10 ;  /* 0x0000000a000c7c82 */ /* 0x000fe20008000000 */
[----:B------:R3:W-:Y:S01]  /*92a0*/  STL [R1+0x2c0], R2 ;  /* 0x0002c00201007387 */ /* 0x0007e20000100800 */
[----:B------:R-:W-:-:S03]  /*92b0*/  UMOV UR14, UR11 ;  /* 0x0000000b000e7c82 */ /* 0x000fc60008000000 */
[----:B------:R4:W-:Y:S01]  /*92c0*/  STL [R1+0x2bc], R0 ;  /* 0x0002bc0001007387 */ /* 0x0009e20000100800 */
[----:B--2---:R-:W-:-:S06]  /*92d0*/  WARPGROUP.ARRIVE ;  /* 0x00000000000079c5 */ /* 0x004fcc0000000000 */
[----:B------:R-:W-:Y:S03]  /*92e0*/  HGMMA.64x256x16.F32.BF16 R24, gdesc[UR12], R24, gsb0 ;  /* 0x03e000000c1879f0 */ /* 0x000fe60008001818 */
[----:B------:R-:W-:Y:S02]  /*92f0*/  WARPGROUP.DEPBAR.LE gsb0, 0x0 ;  /* 0x00008000000079c5 */ /* 0x000fe40000010000 */
[----:B------:R-:W-:Y:S01]  /*9300*/  STL.64 [R1], R24 ;  /* 0x0000001801007387 */ /* 0x000fe20000100a00 */
[----:B---3--:R-:W-:Y:S01]  /*9310*/  IMAD.MOV.U32 R2, RZ, RZ, R150 ;  /* 0x000000ffff027224 */ /* 0x008fe200078e0096 */
[----:B01----:R-:W-:Y:S01]  /*9320*/  MOV R3, R149 ;  /* 0x0000009500037202 */ /* 0x003fe20000000f00 */
[----:B----4-:R-:W-:Y:S01]  /*9330*/  IMAD.MOV.U32 R0, RZ, RZ, R151 ;  /* 0x000000ffff007224 */ /* 0x010fe200078e0097 */
        /* <DEDUP_REMOVED lines=40> */
[----:B------:R-:W2:Y:S01]  /*95c0*/  LDL.LU.64 R150, [R1+0xce8] ;  /* 0x000ce80001967983 */ /* 0x000ea20000300a00 */
        /* <DEDUP_REMOVED lines=96> */
[----:B------:R-:W-:-:S03]  /*9bd0*/  IMAD.MOV.U32 R235, RZ, RZ, R46 ;  /* 0x000000ffffeb7224 */ /* 0x000fc600078e002e */
        /* <DEDUP_REMOVED lines=28> */
[----:B0-----:R-:W2:Y:S04]  /*9da0*/  LDL.LU.64 R44, [R1+0xb40] ;  /* 0x000b4000012c7983 */ /* 0x001ea80000300a00 */
        /* <DEDUP_REMOVED lines=11> */
[----:B------:R-:W-:-:S02]  /*9e60*/  UMOV UR13, 0x40000040 ;  /* 0x40000040000d7882 */ /* 0x000fc40000000000 */
[----:B------:R-:W-:Y:S01]  /*9e70*/  STL [R1+0xae8], R160 ;  /* 0x000ae8a001007387 */ /* 0x000fe20000100800 */
[----:B--2---:R-:W-:-:S06]  /*9e80*/  WARPGROUP.ARRIVE ;  /* 0x00000000000079c5 */ /* 0x004fcc0000000000 */
        /* <DEDUP_REMOVED lines=333> */
[----:B------:R-:W-:-:S03]  /*b360*/  MOV R2, R150 ;  /* 0x0000009600027202 */ /* 0x000fc60000000f00 */
[----:B------:R-:W-:Y:S01]  /*b370*/  STL.64 [R1+0x38], R38 ;  /* 0x0000382601007387 */ /* 0x000fe20000100a00 */
[----:B------:R-:W-:-:S03]  /*b380*/  IMAD.MOV.U32 R0, RZ, RZ, R151 ;  /* 0x000000ffff007224 */ /* 0x000fc600078e0097 */
[----:B------:R-:W-:Y:S01]  /*b390*/  STL.64 [R1+0x40], R40 ;  /* 0x0000402801007387 */ /* 0x000fe20000100a00 */
[----:B------:R-:W-:-:S03]  /*b3a0*/  IMAD.MOV.U32 R4, RZ, RZ, R148 ;  /* 0x000000ffff047224 */ /* 0x000fc600078e0094 */
[----:B------:R-:W-:Y:S01]  /*b3b0*/  STL.64 [R1+0x48], R42 ;  /* 0x0000482a01007387 */ /* 0x000fe20000100a00 */
[----:B------:R-:W-:Y:S01]  /*b3c0*/  IMAD.MOV.U32 R3, RZ, RZ, R149 ;  /* 0x000000ffff037224 */ /* 0x000fe200078e0095 */
[----:B------:R-:W-:Y:S02]  /*b3d0*/  MOV R5, R147 ;  /* 0x0000009300057202 */ /* 0x000fe40000000f00 */
[----:B------:R0:W-:Y:S01]  /*b3e0*/  STL.64 [R1+0x50], R44 ;  /* 0x0000502c01007387 */ /* 0x0001e20000100a00 */
        /* <DEDUP_REMOVED lines=149> */
[----:B------:R-:W-:Y:S02]  /*bd40*/  IMAD.MOV.U32 R235, RZ, RZ, R46 ;  /* 0x000000ffffeb7224 */ /* 0x000fe400078e002e */
[----:B------:R-:W-:Y:S01]  /*bd50*/  IMAD.MOV.U32 R234, RZ, RZ, R47 ;  /* 0x000000ffffea7224 */ /* 0x000fe200078e002f */
        /* <DEDUP_REMOVED lines=1232> */
[----:B------:R-:W-:Y:S01]  /*10a60*/  BPT.TRAP 0x1 ;  /* 0x000000040000795c */ /* 0x000fe20000300000 */
.L_x_23:
[----:B------:R-:W-:Y:S02]  /*10a70*/  UISETP.GT.U32.AND UP0, UPT, UR38, 0x1, UPT ;  /* 0x000000012600788c */ /* 0x000fe4000bf04070 */
[----:B------:R-:W-:-:S04]  /*10a80*/  ULEA UR8, UR7, UR8, 0x3 ;  /* 0x0000000807087291 */ /* 0x000fc8000f8e183f */
[----:B------:R-:W-:Y:S01]  /*10a90*/  UIADD3 UR8, UR8, 0x20, URZ ;  /* 0x0000002008087890 */ /* 0x000fe2000fffe03f */
[----:B------:R-:W-:-:S03]  /*10aa0*/  PLOP3.LUT P1, PT, PT, PT, UP0, 0x80, 0x0 ;  /* 0x000000000000781c */ /* 0x000fc60003f2f008 */
[----:B------:R-:W-:-:S09]  /*10ab0*/  UPRMT UR8, URZ, 0x654, UR8 ;  /* 0x000006543f087896 */ /* 0x000fd20008000008 */
[----:B------:R-:W-:Y:S01]  /*10ac0*/  SYNCS.ARRIVE.TRANS64.RED.A1T0 RZ, [UR8], RZ ;  /* 0x000000ffffff79a7 */ /* 0x000fe20008100408 */
[----:B------:R-:W-:Y:S05]  /*10ad0*/  @P1 BRA `(.L_x_24) ;  /* 0x0000000000041947 */ /* 0x000fea0003800000 */
[----:B------:R-:W-:Y:S01]  /*10ae0*/  BPT.TRAP 0x1 ;  /* 0x000000040000795c */ /* 0x000fe20000300000 */
.L_x_24:
[----:B------:R-:W-:Y:S01]  /*10af0*/  UIADD3 UR6, UR6, 0x1, URZ ;  /* 0x0000000106067890 */ /* 0x000fe2000fffe03f */
[C---:B-----5:R-:W-:Y:S01]  /*10b00*/  ISETP.GT.AND P1, PT, R0.reuse, 0x1, PT ;  /* 0x000000010000780c */ /* 0x060fe20003f24270 */
[----:B------:R-:W-:Y:S01]  /*10b10*/  UIADD3 UR7, UR7, 0x1, URZ ;  /* 0x0000000107077890 */ /* 0x000fe2000fffe03f */
[----:B------:R-:W-:Y:S01]  /*10b20*/  VIADD R0, R0, 0xffffffff ;  /* 0xffffffff00007836 */ /* 0x000fe20000000000 */
[----:B------:R-:W-:Y:S02]  /*10b30*/  UISETP.NE.AND UP0, UPT, UR6, 0x4, UPT ;  /* 0x000000040600788c */ /* 0x000fe4000bf05270 */
[----:B------:R-:W-:Y:S02]  /*10b40*/  UISETP.NE.AND UP1, UPT, UR7, 0x4, UPT ;  /* 0x000000040700788c */ /* 0x000fe4000bf25270 */
[----:B------:R-:W-:Y:S02]  /*10b50*/  USEL UR8, URZ, 0x1, UP0 ;  /* 0x000000013f087887 */ /* 0x000fe40008000000 */
[----:B------:R-:W-:-:S02]  /*10b60*/  USEL UR6, UR6, URZ, UP0 ;  /* 0x0000003f06067287 */ /* 0x000fc40008000000 */
[----:B------:R-:W-:Y:S02]  /*10b70*/  USEL UR7, UR7, URZ, UP1 ;  /* 0x0000003f07077287 */ /* 0x000fe40008800000 */
[----:B------:R-:W-:Y:S01]  /*10b80*/  ULOP3.LUT UR9, UR9, UR8, URZ, 0x3c, !UPT ;  /* 0x0000000809097292 */ /* 0x000fe2000f8e3c3f */
[----:B------:R-:W-:Y:S11]  /*10b90*/  @P1 BRA `(.L_x_25) ;  /* 0xffffff7c00701947 */ /* 0x000ff6000383ffff */
.L_x_18:
[----:B-----5:R-:W0:Y:S02]  /*10ba0*/  LDC R0, c[0x0][0x28c] ;  /* 0x0000a300ff007b82 */ /* 0x020e240000000800 */
[----:B0-----:R-:W-:-:S13]  /*10bb0*/  ISETP.GE.AND P1, PT, R0, 0x1, PT ;  /* 0x000000010000780c */ /* 0x001fda0003f26270 */
[----:B------:R-:W-:Y:S05]  /*10bc0*/  @!P1 BRA `(.L_x_26) ;  /* 0x0000000000449947 */ /* 0x000fea0003800000 */
[----:B------:R-:W-:Y:S05]  /*10bd0*/  @!P0 BRA `(.L_x_27) ;  /* 0x0000000000048947 */ /* 0x000fea0003800000 */
[----:B------:R-:W-:Y:S01]  /*10be0*/  BPT.TRAP 0x1 ;  /* 0x000000040000795c */ /* 0x000fe20000300000 */
.L_x_27:
[----:B------:R-:W0:Y:S01]  /*10bf0*/  S2UR UR6, SR_CgaCtaId ;  /* 0x00000000000679c3 */ /* 0x000e220000008800 */
[----:B------:R-:W-:Y:S01]  /*10c00*/  UISETP.LT.AND UP0, UPT, UR43, 0x1, UPT ;  /* 0x000000012b00788c */ /* 0x000fe2000bf01270 */
[----:B------:R-:W-:-:S03]  /*10c10*/  UMOV UR5, 0x400 ;  /* 0x0000040000057882 */ /* 0x000fc60000000000 */
[----:B------:R-:W-:Y:S02]  /*10c20*/  USEL UR4, UR43, 0x1, UP0 ;  /* 0x000000012b047887 */ /* 0x000fe40008000000 */
[----:B------:R-:W-:Y:S02]  /*10c30*/  UISETP.GT.U32.AND UP0, UPT, UR38, 0x1, UPT ;  /* 0x000000012600788c */ /* 0x000fe4000bf04070 */
[----:B------:R-:W-:-:S04]  /*10c40*/  UIADD3 UR4, UR37, UR43, -UR4 ;  /* 0x0000002b25047290 */ /* 0x000fc8000fffe804 */
[----:B------:R-:W-:Y:S01]  /*10c50*/  USHF.L.U32 UR4, UR4, 0x3, URZ ;  /* 0x0000000304047899 */ /* 0x000fe2000800063f */
[----:B------:R-:W-:-:S03]  /*10c60*/  PLOP3.LUT P0, PT, PT, PT, UP0, 0x80, 0x0 ;  /* 0x000000000000781c */ /* 0x000fc60003f0f008 */
[----:B------:R-:W-:Y:S02]  /*10c70*/  ULOP3.LUT UR4, UR4, 0x18, URZ, 0xc0, !UPT ;  /* 0x0000001804047892 */ /* 0x000fe4000f8ec03f */
[----:B0-----:R-:W-:-:S04]  /*10c80*/  ULEA UR5, UR6, UR5, 0x18 ;  /* 0x0000000506057291 */ /* 0x001fc8000f8ec03f */
[----:B------:R-:W-:-:S04]  /*10c90*/  UIADD3 UR4, UR5, 0x20, UR4 ;  /* 0x0000002005047890 */ /* 0x000fc8000fffe004 */
[----:B------:R-:W-:-:S09]  /*10ca0*/  UPRMT UR4, URZ, 0x654, UR4 ;  /* 0x000006543f047896 */ /* 0x000fd20008000004 */
[----:B------:R-:W-:Y:S01]  /*10cb0*/  SYNCS.ARRIVE.TRANS64.RED.A1T0 RZ, [UR4], RZ ;  /* 0x000000ffffff79a7 */ /* 0x000fe20008100404 */
[----:B------:R-:W-:Y:S05]  /*10cc0*/  @P0 BRA `(.L_x_26) ;  /* 0x0000000000040947 */ /* 0x000fea0003800000 */
[----:B------:R-:W-:Y:S01]  /*10cd0*/  BPT.TRAP 0x1 ;  /* 0x000000040000795c */ /* 0x000fe20000300000 */
.L_x_26:
[----:B------:R-:W0:Y:S01]  /*10ce0*/  S2R R8, SR_TID.X ;  /* 0x0000000000087919 */ /* 0x000e220000002100 */
[----:B------:R-:W-:Y:S01]  /*10cf0*/  IMAD.MOV.U32 R19, RZ, RZ, 0x6540 ;  /* 0x00006540ff137424 */ /* 0x000fe200078e00ff */
[----:B------:R-:W-:Y:S01]  /*10d00*/  USHF.R.S32.HI UR10, URZ, 0x1f, UR42 ;  /* 0x0000001f3f0a7899 */ /* 0x000fe2000801142a */
[----:B------:R-:W-:Y:S01]  /*10d10*/  LOP3.LUT R4, R160, 0x1, RZ, 0xc0, !PT ;  /* 0x00000001a0047812 */ /* 0x000fe200078ec0ff */
[----:B------:R-:W-:Y:S01]  /*10d20*/  ULDC.64 UR8, c[0x0][0x5d0] ;  /* 0x0001740000087ab9 */ /* 0x000fe20000000a00 */
[----:B------:R-:W-:Y:S01]  /*10d30*/  UIADD3 UR37, UR43, UR37, URZ ;  /* 0x000000252b257290 */ /* 0x000fe2000fffe03f */
[----:B------:R-:W-:Y:S01]  /*10d40*/  IMAD.U32 R6, RZ, RZ, UR8 ;  /* 0x00000008ff067e24 */ /* 0x000fe2000f8e00ff */
[----:B------:R-:W-:Y:S01]  /*10d50*/  UIMAD UR4, UR10, UR8, URZ ;  /* 0x000000080a0472a4 */ /* 0x000fe2000f8e023f */
[----:B------:R-:W-:Y:S01]  /*10d60*/  IMAD.SHL.U32 R3, R4, 0x40, RZ ;  /* 0x0000004004037824 */ /* 0x000fe200078e00ff */
[----:B------:R-:W-:Y:S02]  /*10d70*/  UIMAD.WIDE UR6, UR40, 0x100, URZ ;  /* 0x00000100280678a5 */ /* 0x000fe4000f8e023f */
[----:B------:R-:W-:Y:S01]  /*10d80*/  UIMAD UR4, UR42, UR9, UR4 ;  /* 0x000000092a0472a4 */ /* 0x000fe2000f8e0204 */
[----:B------:R-:W-:Y:S01]  /*10d90*/  ULDC UR8, c[0x0][0x288] ;  /* 0x0000a20000087ab9 */ /* 0x000fe20000000800 */
[----:B------:R-:W-:Y:S01]  /*10da0*/  USHF.L.U32 UR40, UR40, 0x8, URZ ;  /* 0x0000000828287899 */ /* 0x000fe2000800063f */
[----:B------:R-:W-:Y:S01]  /*10db0*/  ULDC UR5, c[0x0][0x284] ;  /* 0x0000a10000057ab9 */ /* 0x000fe20000000800 */
[----:B------:R-:W-:Y:S01]  /*10dc0*/  UISETP.GT.U32.AND UP0, UPT, UR37, 0x3, UPT ;  /* 0x000000032500788c */ /* 0x000fe2000bf04070 */
[----:B------:R-:W-:-:S03]  /*10dd0*/  IMAD.U32 R17, RZ, RZ, UR5 ;  /* 0x00000005ff117e24 */ /* 0x000fc6000f8e00ff */
[----:B------:R-:W-:Y:S01]  /*10de0*/  UISETP.LT.U32.AND UP0, UPT, UR43, 0x4, UP0 ;  /* 0x000000042b00788c */ /* 0x000fe20008701070 */
[----:B0-----:R-:W-:Y:S02]  /*10df0*/  SHF.L.U32 R18, R8, 0x1, RZ ;  /* 0x0000000108127819 */ /* 0x001fe400000006ff */
[----:B------:R-:W-:Y:S02]  /*10e00*/  SHF.R.U32.HI R0, RZ, 0x2, R8 ;  /* 0x00000002ff007819 */ /* 0x000fe40000011608 */
[----:B------:R-:W-:Y:S02]  /*10e10*/  LOP3.LUT R18, R18, 0x6, RZ, 0xc0, !PT ;  /* 0x0000000612127812 */ /* 0x000fe400078ec0ff */
[----:B------:R-:W-:Y:S02]  /*10e20*/  LOP3.LUT R5, R8, 0x60, RZ, 0xc0, !PT ;  /* 0x0000006008057812 */ /* 0x000fe400078ec0ff */
[----:B------:R-:W-:Y:S01]  /*10e30*/  PRMT R18, R18, R19, UR41 ;  /* 0x0000002912127e16 */ /* 0x000fe20008000013 */
[----:B------:R-:W-:Y:S01]  /*10e40*/  USHF.L.U32 UR41, UR41, 0x8, URZ ;  /* 0x0000000829297899 */ /* 0x000fe2000800063f */
[----:B------:R-:W-:-:S02]  /*10e50*/  LOP3.LUT R0, R0, 0x7, RZ, 0xc0, !PT ;  /* 0x0000000700007812 */ /* 0x000fc400078ec0ff */
[----:B------:R-:W-:Y:S01]  /*10e60*/  SHF.R.S32.HI R19, RZ, 0x1f, R18 ;  /* 0x0000001fff137819 */ /* 0x000fe20000011412 */
[----:B------:R-:W-:Y:S01]  /*10e70*/  UISETP.GE.AND UP1, UPT, UR41, UR8, UPT ;  /* 0x000000082900728c */ /* 0x000fe2000bf26270 */
[----:B------:R-:W-:Y:S02]  /*10e80*/  SHF.R.U32.HI R5, RZ, 0x1, R5 ;  /* 0x00000001ff057819 */ /* 0x000fe40000011605 */
[----:B------:R-:W-:Y:S01]  /*10e90*/  LOP3.LUT R3, R3, 0x40, R0, 0xe2, !PT ;  /* 0x0000004003037812 */ /* 0x000fe200078ee200 */
[----:B------:R-:W-:Y:S01]  /*10ea0*/  IMAD.WIDE.U32 R6, R6, UR42, R18 ;  /* 0x0000002a06067c25 */ /* 0x000fe2000f8e0012 */
[----:B------:R-:W-:Y:S01]  /*10eb0*/  IADD3 R0, RZ, -R5, -R0 ;  /* 0x80000005ff007210 */ /* 0x000fe20007ffe800 */
[----:B------:R-:W-:Y:S01]  /*10ec0*/  UISETP.GE.OR UP1, UPT, UR40, UR5, UP1 ;  /* 0x000000052800728c */ /* 0x000fe20008f26670 */
[----:B------:R-:W-:Y:S01]  /*10ed0*/  LOP3.LUT R3, R3, UR6, R5, 0xfe, !PT ;  /* 0x0000000603037c12 */ /* 0x000fe2000f8efe05 */
[----:B------:R-:W-:Y:S01]  /*10ee0*/  USEL UR5, URZ, 0x1, !UP0 ;  /* 0x000000013f057887 */ /* 0x000fe2000c000000 */
[----:B------:R-:W-:Y:S01]  /*10ef0*/  IADD3 R7, R7, UR4, RZ ;  /* 0x0000000407077c10 */ /* 0x000fe2000fffe0ff */
[----:B------:R-:W-:Y:S01]  /*10f00*/  USHF.R.U32.HI UR4, URZ, 0x2, UR37 ;  /* 0x000000023f047899 */ /* 0x000fe20008011625 */
[----:B------:R-:W-:Y:S01]  /*10f10*/  IMAD R0, R4, -0x40, R0 ;  /* 0xffffffc004007824 */ /* 0x000fe200078e0200 */
[----:B------:R-:W-:Y:S01]  /*10f20*/  PLOP3.LUT P0, PT, PT, PT, UP1, 0x80, 0x0 ;  /* 0x000000000000781c */ /* 0x000fe20003f0f018 */
[----:B------:R-:W-:Y:S01]  /*10f30*/  IMAD.MOV.U32 R4, RZ, RZ, -0x2 ;  /* 0xfffffffeff047424 */ /* 0x000fe200078e00ff */
[----:B------:R-:W-:-:S02]  /*10f40*/  ULOP3.LUT UR4, UR4, 0x1, URZ, 0xc0, !UPT ;  /* 0x0000000104047892 */ /* 0x000fc4000f8ec03f */
[----:B------:R-:W-:Y:S01]  /*10f50*/  IADD3 R17, R17, -UR40, R0 ;  /* 0x8000002811117c10 */ /* 0x000fe2000fffe000 */
[----:B------:R-:W-:Y:S01]  /*10f60*/  ULOP3.LUT UR37, UR37, 0x3, URZ, 0xc0, !UPT ;  /* 0x0000000325257892 */ /* 0x000fe2000f8ec03f */
[----:B------:R-:W-:Y:S01]  /*10f70*/  LOP3.LUT R0, R8, 0x3, RZ, 0xc0, !PT ;  /* 0x0000000308007812 */ /* 0x000fe200078ec0ff */
[----:B------:R-:W-:Y:S01]  /*10f80*/  UISETP.NE.U32.AND UP2, UPT, UR4, 0x1, UPT ;  /* 0x000000010400788c */ /* 0x000fe2000bf45070 */
[----:B------:R-:W-:-:S03]  /*10f90*/  UMOV UR40, 0xffffffff ;  /* 0xffffffff00287882 */ /* 0x000fc60000000000 */
[----:B------:R-:W-:Y:S01]  /*10fa0*/  UISETP.GT.U32.AND UP2, UPT, UR43, 0x3, !UP2 ;  /* 0x000000032b00788c */ /* 0x000fe2000d744070 */
[----:B------:R-:W-:-:S03]  /*10fb0*/  IMAD R0, R0, R4, UR8 ;  /* 0x0000000800007e24 */ /* 0x000fc6000f8e0204 */
[----:B------:R-:W-:Y:S02]  /*10fc0*/  USEL UR4, URZ, 0x1, !UP2 ;  /* 0x000000013f047887 */ /* 0x000fe4000d000000 */
[----:B------:R-:W-:Y:S02]  /*10fd0*/  IADD3 R0, R0, -UR41, RZ ;  /* 0x8000002900007c10 */ /* 0x000fe4000fffe0ff */
[----:B------:R-:W-:Y:S01]  /*10fe0*/  ULOP3.LUT UR36, UR4, UR36, UR5, 0x96, !UPT ;  /* 0x0000002404247292 */ /* 0x000fe2000f8e9605 */
[----:B------:R-:W-:Y:S11]  /*10ff0*/  @P0 BRA `(.L_x_28) ;  /* 0x0000010400d80947 */ /* 0x000ff60003800000 */
[----:B------:R-:W-:Y:S01]  /*11000*/  FSETP.NEU.AND P0, PT, R16, RZ, PT ;  /* 0x000000ff1000720b */ /* 0x000fe20003f0d000 */
[----:B------:R-:W-:Y:S01]  /*11010*/  ULDC.64 UR8, c[0x0][0x5c8] ;  /* 0x0001720000087ab9 */ /* 0x000fe20000000a00 */
[----:B------:R-:W-:Y:S01]  /*11020*/  ISETP.GT.AND P3, PT, R17, RZ, PT ;  /* 0x000000ff1100720c */ /* 0x000fe20003f64270 */
[----:B------:R-:W-:Y:S01]  /*11030*/  UIMAD UR4, UR7, UR8, URZ ;  /* 0x00000008070472a4 */ /* 0x000fe2000f8e023f */
[----:B------:R-:W-:Y:S01]  /*11040*/  IMAD.U32 R10, RZ, RZ, UR9 ;  /* 0x00000009ff0a7e24 */ /* 0x000fe2000f8e00ff */
[----:B------:R-:W-:Y:S01]  /*11050*/  BSSY B0, `(.L_x_28) ;  /* 0x0001070000007945 */ /* 0x000fe20003800000 */
[----:B------:R-:W-:Y:S01]  /*11060*/  IMAD.WIDE.U32 R6, R3, UR8, R6 ;  /* 0x0000000803067c25 */ /* 0x000fe2000f8e0006 */
[----:B------:R-:W-:-:S03]  /*11070*/  ISETP.GT.AND P1, PT, R0, RZ, P3 ;  /* 0x000000ff0000720c */ /* 0x000fc60001f24270 */
[----:B------:R-:W-:-:S04]  /*11080*/  IMAD R10, R3, R10, UR4 ;  /* 0x00000004030a7e24 */ /* 0x000fc8000f8e020a */
[----:B------:R-:W-:Y:S01]  /*11090*/  IMAD.IADD R10, R7, 0x1, R10 ;  /* 0x00000001070a7824 */ /* 0x000fe200078e020a */
[----:B------:R-:W-:Y:S06]  /*110a0*/  @!P0 BRA `(.L_x_29) ;  /* 0x000000b800108947 */ /* 0x000fec0003800000 */
[----:B------:R-:W0:Y:S01]  /*110b0*/  LDC.64 R22, c[0x0][0x5b8] ;  /* 0x00016e00ff167b82 */ /* 0x000e220000000a00 */
[----:B------:R-:W2:Y:S01]  /*110c0*/  LDL.LU R11, [R1] ;  /* 0x00000000010b7983 */ /* 0x000ea20000300800 */
[----:B------:R-:W-:-:S06]  /*110d0*/  ULDC.64 UR4, c[0x0][0x5c0] ;  /* 0x0001700000047ab9 */ /* 0x000fcc0000000a00 */
[----:B------:R-:W1:Y:S08]  /*110e0*/  LDC.64 R14, c[0x0][0x5b0] ;  /* 0x00016c00ff0e7b82 */ /* 0x000e700000000a00 */
[----:B------:R-:W3:Y:S01]  /*110f0*/  LDC.64 R12, c[0x0][0x5a8] ;  /* 0x00016a00ff0c7b82 */ /* 0x000ee20000000a00 */
[C---:B0-----:R-:W-:Y:S02]  /*11100*/  IMAD R157, R22.reuse, UR10, RZ ;  /* 0x0000000a169d7c24 */ /* 0x041fe4000f8e02ff */
[----:B------:R-:W-:-:S04]  /*11110*/  IMAD.WIDE.U32 R152, R22, UR42, R18 ;  /* 0x0000002a16987c25 */ /* 0x000fc8000f8e0012 */
[----:B------:R-:W-:Y:S02]  /*11120*/  IMAD R157, R23, UR42, R157 ;  /* 0x0000002a179d7c24 */ /* 0x000fe4000f8e029d */
[----:B-1----:R-:W-:Y:S02]  /*11130*/  IMAD R156, R14, UR7, RZ ;  /* 0x000000070e9c7c24 */ /* 0x002fe4000f8e02ff */
[----:B------:R-:W-:Y:S01]  /*11140*/  IMAD.MOV.U32 R20, RZ, RZ, R152 ;  /* 0x000000ffff147224 */ /* 0x000fe200078e0098 */
[----:B------:R-:W-:Y:S01]  /*11150*/  IADD3 R21, R153, R157, RZ ;  /* 0x0000009d99157210 */ /* 0x000fe20007ffe0ff */
[C---:B------:R-:W-:Y:S02]  /*11160*/  IMAD R156, R3.reuse, R15, R156 ;  /* 0x0000000f039c7224 */ /* 0x040fe400078e029c */
[----:B------:R-:W-:-:S04]  /*11170*/  IMAD.WIDE.U32 R4, R3, R14, R20 ;  /* 0x0000000e03047225 */ /* 0x000fc800078e0014 */
[----:B------:R-:W-:Y:S01]  /*11180*/  IMAD.IADD R5, R5, 0x1, R156 ;  /* 0x0000000105057824 */ /* 0x000fe200078e029c */
[----:B---3--:R-:W-:-:S04]  /*11190*/  LEA R8, P0, R4, R12, 0x1 ;  /* 0x0000000c04087211 */ /* 0x008fc800078008ff */
[----:B------:R-:W-:-:S05]  /*111a0*/  LEA.HI.X R9, R4, R13, R5, 0x1, P0 ;  /* 0x0000000d04097211 */ /* 0x000fca00000f0c05 */
[----:B------:R-:W3:Y:S01]  /*111b0*/  @P1 LDG.E.LTC128B.U16 R23, desc[UR44][R8.64] ;  /* 0x0000002c08171981 */ /* 0x000ee2000c1e1520 */
[----:B------:R-:W-:Y:S01]  /*111c0*/  BSSY B1, `(.L_x_30) ;  /* 0x0000011000017945 */ /* 0x000fe20003800000 */
[----:B---3--:R-:W-:-:S05]  /*111d0*/  SHF.L.U32 R4, R23, 0x10, RZ ;  /* 0x0000001017047819 */ /* 0x008fca00000006ff */
[----:B------:R-:W-:-:S04]  /*111e0*/  FMUL R4, R4, R16 ;  /* 0x0000001004047220 */ /* 0x000fc80000400000 */
[----:B--2---:R-:W-:Y:S01]  /*111f0*/  FFMA R7, R11, R2, R4 ;  /* 0x000000020b077223 */ /* 0x004fe20000000004 */
[----:B------:R-:W-:-:S04]  /*11200*/  LEA R4, P0, R6, UR4, 0x1 ;  /* 0x0000000406047c11 */ /* 0x000fc8000f8008ff */
[----:B------:R-:W-:Y:S02]  /*11210*/  LEA.HI.X R5, R6, UR5, R10, 0x1, P0 ;  /* 0x0000000506057c11 */ /* 0x000fe400080f0c0a */
[----:B------:R-:W-:-:S05]  /*11220*/  F2FP.BF16.F32.PACK_AB R6, RZ, R7 ;  /* 0x00000007ff06723e */ /* 0x000fca00000010ff */
[----:B------:R0:W-:Y:S02]  /*11230*/  @P1 STG.E.U16 desc[UR44][R4.64], R6 ;  /* 0x0000000604001986 */ /* 0x0001e4000c10152c */
[----:B0-----:R-:W-:-:S04]  /*11240*/  IMAD.WIDE.U32 R6, R3, R14, R18 ;  /* 0x0000000e03067225 */ /* 0x001fc800078e0012 */
[----:B------:R-:W-:Y:S02]  /*11250*/  IMAD.IADD R7, R156, 0x1, R7 ;  /* 0x000000019c077824 */ /* 0x000fe400078e0207 */
[----:B------:R-:W-:-:S04]  /*11260*/  IMAD.WIDE.U32 R6, R22, UR42, R6 ;  /* 0x0000002a16067c25 */ /* 0x000fc8000f8e0006 */
[----:B------:R-:W-:Y:S01]  /*11270*/  IMAD.IADD R7, R157, 0x1, R7 ;  /* 0x000000019d077824 */ /* 0x000fe200078e0207 */
[----:B------:R-:W-:-:S04]  /*11280*/  LEA R10, P0, R6, R12, 0x1 ;  /* 0x0000000c060a7211 */ /* 0x000fc800078008ff */
[----:B------:R-:W-:Y:S02]  /*11290*/  LEA.HI.X R11, R6, R13, R7, 0x1, P0 ;  /* 0x0000000d060b7211 */ /* 0x000fe400000f0c07 */
[----:B------:R-:W-:-:S13]  /*112a0*/  ISETP.GT.AND P0, PT, R0, 0x1, P3 ;  /* 0x000000010000780c */ /* 0x000fda0001f04270 */
[----:B------:R-:W-:Y:S05]  /*112b0*/  @!P0 BRA `(.L_x_31) ;  /* 0x0000000000048947 */ /* 0x000fea0003800000 */
[----:B------:R0:W5:Y:S02]  /*112c0*/  LDG.E.LTC128B.U16 R23, desc[UR44][R10.64+0x2] ;  /* 0x0000022c0a177981 */ /* 0x000164000c1e1520 */
.L_x_31:
[----:B------:R-:W-:Y:S05]  /*112d0*/  BSYNC B1 ;  /* 0x0000000000017941 */ /* 0x000fea0003800000 */
.L_x_30:
[----:B------:R-:W2:Y:S01]  /*112e0*/  LDL.LU R7, [R1+0x4] ;  /* 0x0000040001077983 */ /* 0x000ea20000300800 */
[----:B-----5:R-:W-:Y:S01]  /*112f0*/  SHF.L.U32 R6, R23, 0x10, RZ ;  /* 0x0000001017067819 */ /* 0x020fe200000006ff */
[C---:B------:R-:W-:Y:S01]  /*11300*/  IMAD.SHL.U32 R154, R14.reuse, 0x8, RZ ;  /* 0x000000080e9a7824 */ /* 0x040fe200078e00ff */
[----:B------:R-:W-:Y:S01]  /*11310*/  SHF.L.U64.HI R155, R14, 0x3, R15 ;  /* 0x000000030e9b7819 */ /* 0x000fe2000001020f */
[----:B------:R-:W3:Y:S02]  /*11320*/  LDL.LU R158, [R1+0x8] ;  /* 0x00000800019e7983 */ /* 0x000ee40000300800 */
[----:B------:R-:W-:-:S04]  /*11330*/  FMUL R6, R6, R16 ;  /* 0x0000001006067220 */ /* 0x000fc80000400000 */
[----:B--2---:R-:W-:-:S05]  /*11340*/  FFMA R6, R7, R2, R6 ;  /* 0x0000000207067223 */ /* 0x004fca0000000006 */
[----:B------:R-:W-:-:S05]  /*11350*/  F2FP.BF16.F32.PACK_AB R6, RZ, R6 ;  /* 0x00000006ff06723e */ /* 0x000fca00000010ff */
[----:B------:R1:W-:Y:S01]  /*11360*/  @P0 STG.E.U16 desc[UR44][R4.64+0x2], R6 ;  /* 0x0000020604000986 */ /* 0x0003e2000c10152c */
[----:B------:R-:W-:-:S04]  /*11370*/  ISETP.GT.AND P0, PT, R17, 0x8, PT ;  /* 0x000000081100780c */ /* 0x000fc80003f04270 */
[----:B------:R-:W-:Y:S01]  /*11380*/  ISETP.GT.AND P1, PT, R0, RZ, P0 ;  /* 0x000000ff0000720c */ /* 0x000fe20000724270 */
[----:B-1----:R-:W-:-:S04]  /*11390*/  IMAD.WIDE.U32 R6, R3, R14, R154 ;  /* 0x0000000e03067225 */ /* 0x002fc800078e009a */
[----:B------:R-:W-:Y:S01]  /*113a0*/  IMAD.IADD R156, R156, 0x1, R7 ;  /* 0x000000019c9c7824 */ /* 0x000fe200078e0207 */
[----:B------:R-:W-:-:S04]  /*113b0*/  IADD3 R7, P2, R152, R6, RZ ;  /* 0x0000000698077210 */ /* 0x000fc80007f5e0ff */
[----:B------:R-:W-:Y:S02]  /*113c0*/  IADD3.X R9, R156, R21, RZ, P2, !PT ;  /* 0x000000159c097210 */ /* 0x000fe400017fe4ff */
[----:B------:R-:W-:-:S04]  /*113d0*/  LEA R8, P2, R7, R12, 0x1 ;  /* 0x0000000c07087211 */ /* 0x000fc800078408ff */
[----:B------:R-:W-:-:S05]  /*113e0*/  LEA.HI.X R9, R7, R13, R9, 0x1, P2 ;  /* 0x0000000d07097211 */ /* 0x000fca00010f0c09 */
[----:B------:R1:W2:Y:S01]  /*113f0*/  @P1 LDG.E.LTC128B.U16 R23, desc[UR44][R8.64] ;  /* 0x0000002c08171981 */ /* 0x0002a2000c1e1520 */
[----:B------:R-:W-:Y:S01]  /*11400*/  IADD3 R6, P2, R18, R6, RZ ;  /* 0x0000000612067210 */ /* 0x000fe20007f5e0ff */
[----:B------:R-:W-:Y:S01]  /*11410*/  BSSY B1, `(.L_x_32) ;  /* 0x0000016000017945 */ /* 0x000fe20003800000 */
[----:B------:R-:W-:-:S03]  /*11420*/  ISETP.GT.AND P4, PT, R0, 0x1, P0 ;  /* 0x000000010000780c */ /* 0x000fc60000784270 */
[----:B------:R-:W-:Y:S01]  /*11430*/  IMAD.X R7, R19, 0x1, R156, P2 ;  /* 0x0000000113077824 */ /* 0x000fe200010e069c */
[----:B------:R-:W-:Y:S01]  /*11440*/  MOV R156, UR9 ;  /* 0x00000009009c7c02 */ /* 0x000fe20008000f00 */
[----:B------:R-:W-:-:S04]  /*11450*/  IMAD.WIDE.U32 R6, R22, UR42, R6 ;  /* 0x0000002a16067c25 */ /* 0x000fc8000f8e0006 */
[----:B------:R-:W-:Y:S01]  /*11460*/  IMAD.IADD R7, R157, 0x1, R7 ;  /* 0x000000019d077824 */ /* 0x000fe200078e0207 */
[----:B-1----:R-:W-:-:S04]  /*11470*/  LEA R8, P2, R6, R12, 0x1 ;  /* 0x0000000c06087211 */ /* 0x002fc800078408ff */
[----:B------:R-:W-:Y:S02]  /*11480*/  LEA.HI.X R9, R6, R13, R7, 0x1, P2 ;  /* 0x0000000d06097211 */ /* 0x000fe400010f0c07 */
[----:B--2---:R-:W-:-:S05]  /*11490*/  SHF.L.U32 R6, R23, 0x10, RZ ;  /* 0x0000001017067819 */ /* 0x004fca00000006ff */
[----:B------:R-:W-:-:S04]  /*114a0*/  FMUL R6, R6, R16 ;  /* 0x0000001006067220 */ /* 0x000fc80000400000 */
[----:B---3--:R-:W-:Y:S01]  /*114b0*/  FFMA R7, R158, R2, R6 ;  /* 0x000000029e077223 */ /* 0x008fe20000000006 */
[----:B------:R-:W-:Y:S02]  /*114c0*/  IMAD.U32 R158, RZ, RZ, UR8 ;  /* 0x00000008ff9e7e24 */ /* 0x000fe4000f8e00ff */
[----:B------:R-:W-:Y:S02]  /*114d0*/  IMAD.U32 R6, RZ, RZ, UR8 ;  /* 0x00000008ff067e24 */ /* 0x000fe4000f8e00ff */
[----:B------:R-:W-:Y:S01]  /*114e0*/  IMAD.SHL.U32 R158, R158, 0x10, RZ ;  /* 0x000000109e9e7824 */ /* 0x000fe200078e00ff */
[----:B------:R-:W-:Y:S02]  /*114f0*/  F2FP.BF16.F32.PACK_AB R7, RZ, R7 ;  /* 0x00000007ff07723e */ /* 0x000fe400000010ff */
[----:B------:R-:W-:Y:S02]  /*11500*/  SHF.L.U64.HI R156, R6, 0x4, R156 ;  /* 0x00000004069c7819 */ /* 0x000fe4000001029c */
[----:B------:R-:W-:-:S02]  /*11510*/  IADD3 R6, P2, R158, R4, RZ ;  /* 0x000000049e067210 */ /* 0x000fc40007f5e0ff */
[----:B------:R-:W-:-:S03]  /*11520*/  PRMT R159, R7, 0x7610, R159 ;  /* 0x00007610079f7816 */ /* 0x000fc6000000009f */
[----:B------:R-:W-:-:S05]  /*11530*/  IMAD.X R7, R156, 0x1, R5, P2 ;  /* 0x000000019c077824 */ /* 0x000fca00010e0605 */
[----:B------:R1:W-:Y:S01]  /*11540*/  @P1 STG.E.U16 desc[UR44][R6.64], R159 ;  /* 0x0000009f06001986 */ /* 0x0003e2000c10152c */
[----:B------:R-:W-:Y:S05]  /*11550*/  @!P4 BRA `(.L_x_33) ;  /* 0x000000000004c947 */ /* 0x000fea0003800000 */
[----:B------:R2:W5:Y:S02]  /*11560*/  LDG.E.LTC128B.U16 R23, desc[UR44][R8.64+0x2] ;  /* 0x0000022c08177981 */ /* 0x000564000c1e1520 */
.L_x_33:
[----:B------:R-:W-:Y:S05]  /*11570*/  BSYNC B1 ;  /* 0x0000000000017941 */ /* 0x000fea0003800000 */
.L_x_32:
[----:B------:R-:W3:Y:S01]  /*11580*/  LDL.LU R161, [R1+0xc] ;  /* 0x00000c0001a17983 */ /* 0x000ee20000300800 */
[----:B-1---5:R-:W-:Y:S01]  /*11590*/  SHF.L.U32 R159, R23, 0x10, RZ ;  /* 0x00000010179f7819 */ /* 0x022fe200000006ff */
[----:B------:R-:W-:Y:S01]  /*115a0*/  BSSY B1, `(.L_x_34) ;  /* 0x0000008000017945 */ /* 0x000fe20003800000 */
[----:B------:R-:W-:-:S03]  /*115b0*/  ISETP.GT.AND P1, PT, R0, 0x8, P3 ;  /* 0x000000080000780c */ /* 0x000fc60001f24270 */
[----:B------:R-:W-:-:S04]  /*115c0*/  FMUL R159, R159, R16 ;  /* 0x000000109f9f7220 */ /* 0x000fc80000400000 */
[----:B---3--:R-:W-:-:S05]  /*115d0*/  FFMA R159, R161, R2, R159 ;  /* 0x00000002a19f7223 */ /* 0x008fca000000009f */
[----:B------:R-:W-:-:S05]  /*115e0*/  F2FP.BF16.F32.PACK_AB R159, RZ, R159 ;  /* 0x0000009fff9f723e */ /* 0x000fca00000010ff */
[----:B------:R1:W-:Y:S01]  /*115f0*/  @P4 STG.E.U16 desc[UR44][R6.64+0x2], R159 ;  /* 0x0000029f06004986 */ /* 0x0003e2000c10152c */
[----:B------:R-:W-:Y:S05]  /*11600*/  @!P1 BRA `(.L_x_35) ;  /* 0x0000000000049947 */ /* 0x000fea0003800000 */
[----:B------:R3:W5:Y:S02]  /*11610*/  LDG.E.LTC128B.U16 R23, desc[UR44][R10.64+0x10] ;  /* 0x0000102c0a177981 */ /* 0x000764000c1e1520 */
.L_x_35:
[----:B------:R-:W-:Y:S05]  /*11620*/  BSYNC B1 ;  /* 0x0000000000017941 */ /* 0x000fea0003800000 */
.L_x_34:
[----:B------:R-:W4:Y:S01]  /*11630*/  LDL.LU R161, [R1+0x10] ;  /* 0x0000100001a17983 */ /* 0x000f220000300800 */
[----:B-1---5:R-:W-:Y:S01]  /*11640*/  IMAD.U32 R159, R23, 0x10000, RZ ;  /* 0x00010000179f7824 */ /* 0x022fe200078e00ff */
[----:B------:R-:W-:Y:S01]  /*11650*/  ISETP.GT.AND P2, PT, R0, 0x9, P3 ;  /* 0x000000090000780c */ /* 0x000fe20001f44270 */
[----:B------:R-:W-:Y:S02]  /*11660*/  BSSY B1, `(.L_x_36) ;  /* 0x0000007000017945 */ /* 0x000fe40003800000 */
[----:B------:R-:W-:-:S04]  /*11670*/  FMUL R159, R159, R16 ;  /* 0x000000109f9f7220 */ /* 0x000fc80000400000 */
[----:B----4-:R-:W-:-:S05]  /*11680*/  FFMA R159, R161, R2, R159 ;  /* 0x00000002a19f7223 */ /* 0x010fca000000009f */
[----:B------:R-:W-:-:S05]  /*11690*/  F2FP.BF16.F32.PACK_AB R159, RZ, R159 ;  /* 0x0000009fff9f723e */ /* 0x000fca00000010ff */
[----:B------:R1:W-:Y:S01]  /*116a0*/  @P1 STG.E.U16 desc[UR44][R4.64+0x10], R159 ;  /* 0x0000109f04001986 */ /* 0x0003e2000c10152c */
[----:B------:R-:W-:Y:S05]  /*116b0*/  @!P2 BRA `(.L_x_37) ;  /* 0x000000000004a947 */ /* 0x000fea0003800000 */
[----:B------:R4:W5:Y:S02]  /*116c0*/  LDG.E.LTC128B.U16 R23, desc[UR44][R10.64+0x12] ;  /* 0x0000122c0a177981 */ /* 0x000964000c1e1520 */
.L_x_37:
[----:B------:R-:W-:Y:S05]  /*116d0*/  BSYNC B1 ;  /* 0x0000000000017941 */ /* 0x000fea0003800000 */
.L_x_36:
[----:B------:R-:W2:Y:S01]  /*116e0*/  LDL.LU R161, [R1+0x14] ;  /* 0x0000140001a17983 */ /* 0x000ea20000300800 */
[----:B-1---5:R-:W-:Y:S01]  /*116f0*/  IMAD.U32 R159, R23, 0x10000, RZ ;  /* 0x00010000179f7824 */ /* 0x022fe200078e00ff */
[----:B------:R-:W-:Y:S01]  /*11700*/  ISETP.GT.AND P1, PT, R0, 0x8, P0 ;  /* 0x000000080000780c */ /* 0x000fe20000724270 */
[----:B------:R-:W-:Y:S02]  /*11710*/  BSSY B1, `(.L_x_38) ;  /* 0x0000007000017945 */ /* 0x000fe40003800000 */
[----:B------:R-:W-:-:S04]  /*11720*/  FMUL R159, R159, R16 ;  /* 0x000000109f9f7220 */ /* 0x000fc80000400000 */
[----:B--2---:R-:W-:-:S05]  /*11730*/  FFMA R159, R161, R2, R159 ;  /* 0x00000002a19f7223 */ /* 0x004fca000000009f */
[----:B------:R-:W-:-:S05]  /*11740*/  F2FP.BF16.F32.PACK_AB R159, RZ, R159 ;  /* 0x0000009fff9f723e */ /* 0x000fca00000010ff */
[----:B------:R1:W-:Y:S01]  /*11750*/  @P2 STG.E.U16 desc[UR44][R4.64+0x12], R159 ;  /* 0x0000129f04002986 */ /* 0x0003e2000c10152c */
[----:B------:R-:W-:Y:S05]  /*11760*/  @!P1 BRA `(.L_x_39) ;  /* 0x0000000000049947 */ /* 0x000fea0003800000 */
[----:B------:R2:W5:Y:S02]  /*11770*/  LDG.E.LTC128B.U16 R23, desc[UR44][R8.64+0x10] ;  /* 0x0000102c08177981 */ /* 0x000564000c1e1520 */
.L_x_39:
[----:B------:R-:W-:Y:S05]  /*11780*/  BSYNC B1 ;  /* 0x0000000000017941 */ /* 0x000fea0003800000 */
.L_x_38:
        /* <DEDUP_REMOVED lines=10> */
.L_x_41:
[----:B------:R-:W-:Y:S05]  /*11830*/  BSYNC B1 ;  /* 0x0000000000017941 */ /* 0x000fea0003800000 */
.L_x_40:
        /* <DEDUP_REMOVED lines=10> */
.L_x_43:
[----:B------:R-:W-:Y:S05]  /*118e0*/  BSYNC B1 ;  /* 0x0000000000017941 */ /* 0x000fea0003800000 */
.L_x_42:
[----:B------:R-:W3:Y:S01]  /*118f0*/  LDL.LU R161, [R1+0x20] ;  /* 0x0000200001a17983 */ /* 0x000ee20000300800 */
[----:B-1---5:R-:W-:Y:S01]  /*11900*/  IMAD.U32 R159, R23, 0x10000, RZ ;  /* 0x00010000179f7824 */ /* 0x022fe200078e00ff */
[----:B------:R-:W-:Y:S01]  /*11910*/  ISETP.GT.AND P2, PT, R0, 0x11, P3 ;  /* 0x000000110000780c */ /* 0x000fe20001f44270 */
[----:B------:R-:W-:Y:S02]  /*11920*/  BSSY B1, `(.L_x_44) ;  /* 0x0000007000017945 */ /* 0x000fe40003800000 */
[----:B------:R-:W-:-:S04]  /*11930*/  FMUL R159, R159, R16 ;  /* 0x000000109f9f7220 */ /* 0x000fc80000400000 */
[----:B---3--:R-:W-:-:S05]  /*11940*/  FFMA R159, R161, R2, R159 ;  /* 0x00000002a19f7223 */ /* 0x008fca000000009f */
[----:B------:R-:W-:-:S05]  /*11950*/  F2FP.BF16.F32.PACK_AB R159, RZ, R159 ;  /* 0x0000009fff9f723e */ /* 0x000fca00000010ff */
[----:B------:R1:W-:Y:S01]  /*11960*/  @P1 STG.E.U16 desc[UR44][R4.64+0x20], R159 ;  /* 0x0000209f04001986 */ /* 0x0003e2000c10152c */
[----:B------:R-:W-:Y:S05]  /*11970*/  @!P2 BRA `(.L_x_45) ;  /* 0x000000000004a947 */ /* 0x000fea0003800000 */
[----:B------:R3:W5:Y:S02]  /*11980*/  LDG.E.LTC128B.U16 R23, desc[UR44][R10.64+0x22] ;  /* 0x0000222c0a177981 */ /* 0x000764000c1e1520 */
.L_x_45:
[----:B------:R-:W-:Y:S05]  /*11990*/  BSYNC B1 ;  /* 0x0000000000017941 */ /* 0x000fea0003800000 */
.L_x_44:
[----:B------:R-:W2:Y:S01]  /*119a0*/  LDL.LU R161, [R1+0x24] ;  /* 0x0000240001a17983 */ /* 0x000ea20000300800 */
[----:B-1---5:R-:W-:Y:S01]  /*119b0*/  SHF.L.U32 R159, R23, 0x10, RZ ;  /* 0x00000010179f7819 */ /* 0x022fe200000006ff */
[----:B------:R-:W-:Y:S01]  /*119c0*/  BSSY B1, `(.L_x_46) ;  /* 0x0000008000017945 */ /* 0x000fe20003800000 */
[----:B------:R-:W-:-:S03]  /*119d0*/  ISETP.GT.AND P1, PT, R0, 0x10, P0 ;  /* 0x000000100000780c */ /* 0x000fc60000724270 */
[----:B------:R-:W-:-:S04]  /*119e0*/  FMUL R159, R159, R16 ;  /* 0x000000109f9f7220 */ /* 0x000fc80000400000 */
[----:B--2---:R-:W-:-:S05]  /*119f0*/  FFMA R159, R161, R2, R159 ;  /* 0x00000002a19f7223 */ /* 0x004fca000000009f */
[----:B------:R-:W-:-:S05]  /*11a00*/  F2FP.BF16.F32.PACK_AB R159, RZ, R159 ;  /* 0x0000009fff9f723e */ /* 0x000fca00000010ff */
[----:B------:R1:W-:Y:S01]  /*11a10*/  @P2 STG.E.U16 desc[UR44][R4.64+0x22], R159 ;  /* 0x0000229f04002986 */ /* 0x0003e2000c10152c */
[----:B------:R-:W-:Y:S05]  /*11a20*/  @!P1 BRA `(.L_x_47) ;  /* 0x0000000000049947 */ /* 0x000fea0003800000 */
[----:B------:R2:W5:Y:S02]  /*11a30*/  LDG.E.LTC128B.U16 R23, desc[UR44][R8.64+0x20] ;  /* 0x0000202c08177981 */ /* 0x000564000c1e1520 */
.L_x_47:
[----:B------:R-:W-:Y:S05]  /*11a40*/  BSYNC B1 ;  /* 0x0000000000017941 */ /* 0x000fea0003800000 */
.L_x_46:
        /* <DEDUP_REMOVED lines=10> */
.L_x_49:
[----:B------:R-:W-:Y:S05]  /*11af0*/  BSYNC B1 ;  /* 0x0000000000017941 */ /* 0x000fea0003800000 */
.L_x_48:
        /* <DEDUP_REMOVED lines=10> */
.L_x_51:
[----:B------:R-:W-:Y:S05]  /*11ba0*/  BSYNC B1 ;  /* 0x0000000000017941 */ /* 0x000fea0003800000 */
.L_x_50:
        /* <DEDUP_REMOVED lines=10> */
.L_x_53:
[----:B------:R-:W-:Y:S05]  /*11c50*/  BSYNC B1 ;  /* 0x0000000000017941 */ /* 0x000fea0003800000 */
.L_x_52:
        /* <DEDUP_REMOVED lines=10> */
.L_x_55:
[----:B------:R-:W-:Y:S05]  /*11d00*/  BSYNC B1 ;  /* 0x0000000000017941 */ /* 0x000fea0003800000 */
.L_x_54:
        /* <DEDUP_REMOVED lines=10> */
.L_x_57:
[----:B------:R-:W-:Y:S05]  /*11db0*/  BSYNC B1 ;  /* 0x0000000000017941 */ /* 0x000fea0003800000 */
.L_x_56:
        /* <DEDUP_REMOVED lines=10> */
.L_x_59:
[----:B------:R-:W-:Y:S05]  /*11e60*/  BSYNC B1 ;  /* 0x0000000000017941 */ /* 0x000fea0003800000 */
.L_x_58:
        /* <DEDUP_REMOVED lines=10> */
.L_x_61:
[----:B------:R-:W-:Y:S05]  /*11f10*/  BSYNC B1 ;  /* 0x0000000000017941 */ /* 0x000fea0003800000 */
.L_x_60:
        /* <DEDUP_REMOVED lines=10> */
.L_x_63:
[----:B------:R-:W-:Y:S05]  /*11fc0*/  BSYNC B1 ;  /* 0x0000000000017941 */ /* 0x000fea0003800000 */
.L_x_62:
        /* <DEDUP_REMOVED lines=10> */
.L_x_65:
[----:B------:R-:W-:Y:S05]  /*12070*/  BSYNC B1 ;  /* 0x0000000000017941 */ /* 0x000fea0003800000 */
.L_x_64:
        /* <DEDUP_REMOVED lines=10> */
.L_x_67:
[----:B------:R-:W-:Y:S05]  /*12120*/  BSYNC B1 ;  /* 0x0000000000017941 */ /* 0x000fea0003800000 */
.L_x_66:
        /* <DEDUP_REMOVED lines=10> */
.L_x_69:
[----:B------:R-:W-:Y:S05]  /*121d0*/  BSYNC B1 ;  /* 0x0000000000017941 */ /* 0x000fea0003800000 */
.L_x_68:
        /* <DEDUP_REMOVED lines=10> */
.L_x_71:
[----:B------:R-:W-:Y:S05]  /*12280*/  BSYNC B1 ;  /* 0x0000000000017941 */ /* 0x000fea0003800000 */
.L_x_70:
        /* <DEDUP_REMOVED lines=10> */
.L_x_73:
[----:B------:R-:W-:Y:S05]  /*12330*/  BSYNC B1 ;  /* 0x0000000000017941 */ /* 0x000fea0003800000 */
.L_x_72:
        /* <DEDUP_REMOVED lines=10> */
.L_x_75:
[----:B------:R-:W-:Y:S05]  /*123e0*/  BSYNC B1 ;  /* 0x0000000000017941 */ /* 0x000fea0003800000 */
.L_x_74:
        /* <DEDUP_REMOVED lines=10> */
.L_x_77:
[----:B------:R-:W-:Y:S05]  /*12490*/  BSYNC B1 ;  /* 0x0000000000017941 */ /* 0x000fea0003800000 */
.L_x_76:
        /* <DEDUP_REMOVED lines=10> */
.L_x_79:
[----:B------:R-:W-:Y:S05]  /*12540*/  BSYNC B1 ;  /* 0x0000000000017941 */ /* 0x000fea0003800000 */
.L_x_78:
        /* <DEDUP_REMOVED lines=10> */
.L_x_81:
[----:B------:R-:W-:Y:S05]  /*125f0*/  BSYNC B1 ;  /* 0x0000000000017941 */ /* 0x000fea0003800000 */
.L_x_80:
        /* <DEDUP_REMOVED lines=10> */
.L_x_83:
[----:B------:R-:W-:Y:S05]  /*126a0*/  BSYNC B1 ;  /* 0x0000000000017941 */ /* 0x000fea0003800000 */
.L_x_82:
        /* <DEDUP_REMOVED lines=10> */
.L_x_85:
[----:B------:R-:W-:Y:S05]  /*12750*/  BSYNC B1 ;  /* 0x0000000000017941 */ /* 0x000fea0003800000 */
.L_x_84:
        /* <DEDUP_REMOVED lines=10> */
.L_x_87:
[----:B------:R-:W-:Y:S05]  /*12800*/  BSYNC B1 ;  /* 0x0000000000017941 */ /* 0x000fea0003800000 */
.L_x_86:
        /* <DEDUP_REMOVED lines=10> */
.L_x_89:
[----:B------:R-:W-:Y:S05]  /*128b0*/  BSYNC B1 ;  /* 0x0000000000017941 */ /* 0x000fea0003800000 */
.L_x_88:
        /* <DEDUP_REMOVED lines=10> */
.L_x_91:
[----:B------:R-:W-:Y:S05]  /*12960*/  BSYNC B1 ;  /* 0x0000000000017941 */ /* 0x000fea0003800000 */
.L_x_90:
        /* <DEDUP_REMOVED lines=10> */
.L_x_93:
[----:B------:R-:W-:Y:S05]  /*12a10*/  BSYNC B1 ;  /* 0x0000000000017941 */ /* 0x000fea0003800000 */
.L_x_92:
        /* <DEDUP_REMOVED lines=10> */
.L_x_95:
[----:B------:R-:W-:Y:S05]  /*12ac0*/  BSYNC B1 ;  /* 0x0000000000017941 */ /* 0x000fea0003800000 */
.L_x_94:
        /* <DEDUP_REMOVED lines=10> */
.L_x_97:
[----:B------:R-:W-:Y:S05]  /*12b70*/  BSYNC B1 ;  /* 0x0000000000017941 */ /* 0x000fea0003800000 */
.L_x_96:
        /* <DEDUP_REMOVED lines=10> */
.L_x_99:
[----:B------:R-:W-:Y:S05]  /*12c20*/  BSYNC B1 ;  /* 0x0000000000017941 */ /* 0x000fea0003800000 */
.L_x_98:
        /* <DEDUP_REMOVED lines=10> */
.L_x_101:
[----:B------:R-:W-:Y:S05]  /*12cd0*/  BSYNC B1 ;  /* 0x0000000000017941 */ /* 0x000fea0003800000 */
.L_x_100:
        /* <DEDUP_REMOVED lines=10> */
.L_x_103:
[----:B------:R-:W-:Y:S05]  /*12d80*/  BSYNC B1 ;  /* 0x0000000000017941 */ /* 0x000fea0003800000 */
.L_x_102:
        /* <DEDUP_REMOVED lines=10> */
.L_x_105:
[----:B------:R-:W-:Y:S05]  /*12e30*/  BSYNC B1 ;  /* 0x0000000000017941 */ /* 0x000fea0003800000 */
.L_x_104:
        /* <DEDUP_REMOVED lines=10> */
.L_x_107:
[----:B------:R-:W-:Y:S05]  /*12ee0*/  BSYNC B1 ;  /* 0x0000000000017941 */ /* 0x000fea0003800000 */
.L_x_106:
        /* <DEDUP_REMOVED lines=10> */
.L_x_109:
[----:B------:R-:W-:Y:S05]  /*12f90*/  BSYNC B1 ;  /* 0x0000000000017941 */ /* 0x000fea0003800000 */
.L_x_108:
        /* <DEDUP_REMOVED lines=10> */
.L_x_111:
[----:B------:R-:W-:Y:S05]  /*13040*/  BSYNC B1 ;  /* 0x0000000000017941 */ /* 0x000fea0003800000 */
.L_x_110:
        /* <DEDUP_REMOVED lines=10> */
.L_x_113:
[----:B------:R-:W-:Y:S05]  /*130f0*/  BSYNC B1 ;  /* 0x0000000000017941 */ /* 0x000fea0003800000 */
.L_x_112:
        /* <DEDUP_REMOVED lines=10> */
.L_x_115:
[----:B------:R-:W-:Y:S05]  /*131a0*/  BSYNC B1 ;  /* 0x0000000000017941 */ /* 0x000fea0003800000 */
.L_x_114:
        /* <DEDUP_REMOVED lines=10> */
.L_x_117:
[----:B------:R-:W-:Y:S05]  /*13250*/  BSYNC B1 ;  /* 0x0000000000017941 */ /* 0x000fea0003800000 */
.L_x_116:
        /* <DEDUP_REMOVED lines=10> */
.L_x_119:
[----:B------:R-:W-:Y:S05]  /*13300*/  BSYNC B1 ;  /* 0x0000000000017941 */ /* 0x000fea0003800000 */
.L_x_118:
        /* <DEDUP_REMOVED lines=10> */
.L_x_121:
[----:B------:R-:W-:Y:S05]  /*133b0*/  BSYNC B1 ;  /* 0x0000000000017941 */ /* 0x000fea0003800000 */
.L_x_120:
        /* <DEDUP_REMOVED lines=10> */
.L_x_123:
[----:B------:R-:W-:Y:S05]  /*13460*/  BSYNC B1 ;  /* 0x0000000000017941 */ /* 0x000fea0003800000 */
.L_x_122:
        /* <DEDUP_REMOVED lines=10> */
.L_x_125:
[----:B------:R-:W-:Y:S05]  /*13510*/  BSYNC B1 ;  /* 0x0000000000017941 */ /* 0x000fea0003800000 */
.L_x_124:
        /* <DEDUP_REMOVED lines=10> */
.L_x_127:
[----:B------:R-:W-:Y:S05]  /*135c0*/  BSYNC B1 ;  /* 0x0000000000017941 */ /* 0x000fea0003800000 */
.L_x_126:
        /* <DEDUP_REMOVED lines=10> */
.L_x_129:
[----:B------:R-:W-:Y:S05]  /*13670*/  BSYNC B1 ;  /* 0x0000000000017941 */ /* 0x000fea0003800000 */
.L_x_128:
        /* <DEDUP_REMOVED lines=10> */
.L_x_131:
[----:B------:R-:W-:Y:S05]  /*13720*/  BSYNC B1 ;  /* 0x0000000000017941 */ /* 0x000fea0003800000 */
.L_x_130:
        /* <DEDUP_REMOVED lines=10> */
.L_x_133:
[----:B------:R-:W-:Y:S05]  /*137d0*/  BSYNC B1 ;  /* 0x0000000000017941 */ /* 0x000fea0003800000 */
.L_x_132:
        /* <DEDUP_REMOVED lines=10> */
.L_x_135:
[----:B------:R-:W-:Y:S05]  /*13880*/  BSYNC B1 ;  /* 0x0000000000017941 */ /* 0x000fea0003800000 */
.L_x_134:
        /* <DEDUP_REMOVED lines=10> */
.L_x_137:
[----:B------:R-:W-:Y:S05]  /*13930*/  BSYNC B1 ;  /* 0x0000000000017941 */ /* 0x000fea0003800000 */
.L_x_136:
        /* <DEDUP_REMOVED lines=10> */
.L_x_139:
[----:B------:R-:W-:Y:S05]  /*139e0*/  BSYNC B1 ;  /* 0x0000000000017941 */ /* 0x000fea0003800000 */
.L_x_138:
        /* <DEDUP_REMOVED lines=10> */
.L_x_141:
[----:B------:R-:W-:Y:S05]  /*13a90*/  BSYNC B1 ;  /* 0x0000000000017941 */ /* 0x000fea0003800000 */
.L_x_140:
        /* <DEDUP_REMOVED lines=10> */
.L_x_143:
[----:B------:R-:W-:Y:S05]  /*13b40*/  BSYNC B1 ;  /* 0x0000000000017941 */ /* 0x000fea0003800000 */
.L_x_142:
        /* <DEDUP_REMOVED lines=10> */
.L_x_145:
[----:B------:R-:W-:Y:S05]  /*13bf0*/  BSYNC B1 ;  /* 0x0000000000017941 */ /* 0x000fea0003800000 */
.L_x_144:
        /* <DEDUP_REMOVED lines=10> */
.L_x_147:
[----:B------:R-:W-:Y:S05]  /*13ca0*/  BSYNC B1 ;  /* 0x0000000000017941 */ /* 0x000fea0003800000 */
.L_x_146:
        /* <DEDUP_REMOVED lines=10> */
.L_x_149:
[----:B------:R-:W-:Y:S05]  /*13d50*/  BSYNC B1 ;  /* 0x0000000000017941 */ /* 0x000fea0003800000 */
.L_x_148:
        /* <DEDUP_REMOVED lines=10> */
.L_x_151:
[----:B------:R-:W-:Y:S05]  /*13e00*/  BSYNC B1 ;  /* 0x0000000000017941 */ /* 0x000fea0003800000 */
.L_x_150:
        /* <DEDUP_REMOVED lines=10> */
.L_x_153:
[----:B------:R-:W-:Y:S05]  /*13eb0*/  BSYNC B1 ;  /* 0x0000000000017941 */ /* 0x000fea0003800000 */
.L_x_152:
        /* <DEDUP_REMOVED lines=10> */
.L_x_155:
[----:B------:R-:W-:Y:S05]  /*13f60*/  BSYNC B1 ;  /* 0x0000000000017941 */ /* 0x000fea0003800000 */
.L_x_154:
        /* <DEDUP_REMOVED lines=10> */
.L_x_157:
[----:B------:R-:W-:Y:S05]  /*14010*/  BSYNC B1 ;  /* 0x0000000000017941 */ /* 0x000fea0003800000 */
.L_x_156:
        /* <DEDUP_REMOVED lines=10> */
.L_x_159:
[----:B------:R-:W-:Y:S05]  /*140c0*/  BSYNC B1 ;  /* 0x0000000000017941 */ /* 0x000fea0003800000 */
.L_x_158:
        /* <DEDUP_REMOVED lines=10> */
.L_x_161:
[----:B------:R-:W-:Y:S05]  /*14170*/  BSYNC B1 ;  /* 0x0000000000017941 */ /* 0x000fea0003800000 */
.L_x_160:
        /* <DEDUP_REMOVED lines=10> */
.L_x_163:
[----:B------:R-:W-:Y:S05]  /*14220*/  BSYNC B1 ;  /* 0x0000000000017941 */ /* 0x000fea0003800000 */
.L_x_162:
        /* <DEDUP_REMOVED lines=10> */
.L_x_165:
[----:B------:R-:W-:Y:S05]  /*142d0*/  BSYNC B1 ;  /* 0x0000000000017941 */ /* 0x000fea0003800000 */
.L_x_164:
        /* <DEDUP_REMOVED lines=10> */
.L_x_167:
[----:B------:R-:W-:Y:S05]  /*14380*/  BSYNC B1 ;  /* 0x0000000000017941 */ /* 0x000fea0003800000 */
.L_x_166:
        /* <DEDUP_REMOVED lines=10> */
.L_x_169:
[----:B------:R-:W-:Y:S05]  /*14430*/  BSYNC B1 ;  /* 0x0000000000017941 */ /* 0x000fea0003800000 */
.L_x_168:
        /* <DEDUP_REMOVED lines=10> */
.L_x_171:
[----:B------:R-:W-:Y:S05]  /*144e0*/  BSYNC B1 ;  /* 0x0000000000017941 */ /* 0x000fea0003800000 */
.L_x_170:
        /* <DEDUP_REMOVED lines=10> */
.L_x_173:
[----:B------:R-:W-:Y:S05]  /*14590*/  BSYNC B1 ;  /* 0x0000000000017941 */ /* 0x000fea0003800000 */
.L_x_172:
        /* <DEDUP_REMOVED lines=10> */
.L_x_175:
[----:B------:R-:W-:Y:S05]  /*14640*/  BSYNC B1 ;  /* 0x0000000000017941 */ /* 0x000fea0003800000 */
.L_x_174:
        /* <DEDUP_REMOVED lines=10> */
.L_x_177:
[----:B------:R-:W-:Y:S05]  /*146f0*/  BSYNC B1 ;  /* 0x0000000000017941 */ /* 0x000fea0003800000 */
.L_x_176:
        /* <DEDUP_REMOVED lines=10> */
.L_x_179:
[----:B------:R-:W-:Y:S05]  /*147a0*/  BSYNC B1 ;  /* 0x0000000000017941 */ /* 0x000fea0003800000 */
.L_x_178:
        /* <DEDUP_REMOVED lines=10> */
.L_x_181:
[----:B------:R-:W-:Y:S05]  /*14850*/  BSYNC B1 ;  /* 0x0000000000017941 */ /* 0x000fea0003800000 */
.L_x_180:
        /* <DEDUP_REMOVED lines=10> */
.L_x_183:
[----:B------:R-:W-:Y:S05]  /*14900*/  BSYNC B1 ;  /* 0x0000000000017941 */ /* 0x000fea0003800000 */
.L_x_182:
        /* <DEDUP_REMOVED lines=10> */
.L_x_185:
[----:B------:R-:W-:Y:S05]  /*149b0*/  BSYNC B1 ;  /* 0x0000000000017941 */ /* 0x000fea0003800000 */
.L_x_184:
        /* <DEDUP_REMOVED lines=10> */
.L_x_187:
[----:B------:R-:W-:Y:S05]  /*14a60*/  BSYNC B1 ;  /* 0x0000000000017941 */ /* 0x000fea0003800000 */
.L_x_186:
        /* <DEDUP_REMOVED lines=10> */
.L_x_189:
[----:B------:R-:W-:Y:S05]  /*14b10*/  BSYNC B1 ;  /* 0x0000000000017941 */ /* 0x000fea0003800000 */
.L_x_188:
        /* <DEDUP_REMOVED lines=10> */
.L_x_191:
[----:B------:R-:W-:Y:S05]  /*14bc0*/  BSYNC B1 ;  /* 0x0000000000017941 */ /* 0x000fea0003800000 */
.L_x_190:
        /* <DEDUP_REMOVED lines=10> */
.L_x_193:
[----:B------:R-:W-:Y:S05]  /*14c70*/  BSYNC B1 ;  /* 0x0000000000017941 */ /* 0x000fea0003800000 */
.L_x_192:
        /* <DEDUP_REMOVED lines=10> */
.L_x_195:
[----:B------:R-:W-:Y:S05]  /*14d20*/  BSYNC B1 ;  /* 0x0000000000017941 */ /* 0x000fea0003800000 */
.L_x_194:
        /* <DEDUP_REMOVED lines=10> */
.L_x_197:
[----:B------:R-:W-:Y:S05]  /*14dd0*/  BSYNC B1 ;  /* 0x0000000000017941 */ /* 0x000fea0003800000 */
.L_x_196:
        /* <DEDUP_REMOVED lines=10> */
.L_x_199:
[----:B------:R-:W-:Y:S05]  /*14e80*/  BSYNC B1 ;  /* 0x0000000000017941 */ /* 0x000fea0003800000 */
.L_x_198:
        /* <DEDUP_REMOVED lines=10> */
.L_x_201:
[----:B------:R-:W-:Y:S05]  /*14f30*/  BSYNC B1 ;  /* 0x0000000000017941 */ /* 0x000fea0003800000 */
.L_x_200:
        /* <DEDUP_REMOVED lines=10> */
.L_x_203:
[----:B------:R-:W-:Y:S05]  /*14fe0*/  BSYNC B1 ;  /* 0x0000000000017941 */ /* 0x000fea0003800000 */
.L_x_202:
        /* <DEDUP_REMOVED lines=10> */
.L_x_205:
[----:B------:R-:W-:Y:S05]  /*15090*/  BSYNC B1 ;  /* 0x0000000000017941 */ /* 0x000fea0003800000 */
.L_x_204:
        /* <DEDUP_REMOVED lines=10> */
.L_x_207:
[----:B------:R-:W-:Y:S05]  /*15140*/  BSYNC B1 ;  /* 0x0000000000017941 */ /* 0x000fea0003800000 */
.L_x_206:
        /* <DEDUP_REMOVED lines=10> */
.L_x_209:
[----:B------:R-:W-:Y:S05]  /*151f0*/  BSYNC B1 ;  /* 0x0000000000017941 */ /* 0x000fea0003800000 */
.L_x_208:
        /* <DEDUP_REMOVED lines=10> */
.L_x_211:
[----:B------:R-:W-:Y:S05]  /*152a0*/  BSYNC B1 ;  /* 0x0000000000017941 */ /* 0x000fea0003800000 */
.L_x_210:
        /* <DEDUP_REMOVED lines=10> */
.L_x_213:
[----:B------:R-:W-:Y:S05]  /*15350*/  BSYNC B1 ;  /* 0x0000000000017941 */ /* 0x000fea0003800000 */
.L_x_212:
        /* <DEDUP_REMOVED lines=10> */
.L_x_215:
[----:B------:R-:W-:Y:S05]  /*15400*/  BSYNC B1 ;  /* 0x0000000000017941 */ /* 0x000fea0003800000 */
.L_x_214:
        /* <DEDUP_REMOVED lines=10> */
.L_x_217:
[----:B------:R-:W-:Y:S05]  /*154b0*/  BSYNC B1 ;  /* 0x0000000000017941 */ /* 0x000fea0003800000 */
.L_x_216:
        /* <DEDUP_REMOVED lines=10> */
.L_x_219:
[----:B------:R-:W-:Y:S05]  /*15560*/  BSYNC B1 ;  /* 0x0000000000017941 */ /* 0x000fea0003800000 */
.L_x_218:
        /* <DEDUP_REMOVED lines=10> */
.L_x_221:
[----:B------:R-:W-:Y:S05]  /*15610*/  BSYNC B1 ;  /* 0x0000000000017941 */ /* 0x000fea0003800000 */
.L_x_220:
        /* <DEDUP_REMOVED lines=10> */
.L_x_223:
[----:B------:R-:W-:Y:S05]  /*156c0*/  BSYNC B1 ;  /* 0x0000000000017941 */ /* 0x000fea0003800000 */
.L_x_222:
        /* <DEDUP_REMOVED lines=10> */
.L_x_225:
[----:B------:R-:W-:Y:S05]  /*15770*/  BSYNC B1 ;  /* 0x0000000000017941 */ /* 0x000fea0003800000 */
.L_x_224:
        /* <DEDUP_REMOVED lines=10> */
.L_x_227:
[----:B------:R-:W-:Y:S05]  /*15820*/  BSYNC B1 ;  /* 0x0000000000017941 */ /* 0x000fea0003800000 */
.L_x_226:
        /* <DEDUP_REMOVED lines=10> */
.L_x_229:
[----:B------:R-:W-:Y:S05]  /*158d0*/  BSYNC B1 ;  /* 0x0000000000017941 */ /* 0x000fea0003800000 */
.L_x_228:
        /* <DEDUP_REMOVED lines=10> */
.L_x_231:
[----:B------:R-:W-:Y:S05]  /*15980*/  BSYNC B1 ;  /* 0x0000000000017941 */ /* 0x000fea0003800000 */
.L_x_230:
        /* <DEDUP_REMOVED lines=10> */
.L_x_233:
[----:B------:R-:W-:Y:S05]  /*15a30*/  BSYNC B1 ;  /* 0x0000000000017941 */ /* 0x000fea0003800000 */
.L_x_232:
        /* <DEDUP_REMOVED lines=10> */
.L_x_235:
[----:B------:R-:W-:Y:S05]  /*15ae0*/  BSYNC B1 ;  /* 0x0000000000017941 */ /* 0x000fea0003800000 */
.L_x_234:
        /* <DEDUP_REMOVED lines=10> */
.L_x_237:
[----:B------:R-:W-:Y:S05]  /*15b90*/  BSYNC B1 ;  /* 0x0000000000017941 */ /* 0x000fea0003800000 */
.L_x_236:
        /* <DEDUP_REMOVED lines=10> */
.L_x_239:
[----:B------:R-:W-:Y:S05]  /*15c40*/  BSYNC B1 ;  /* 0x0000000000017941 */ /* 0x000fea0003800000 */
.L_x_238:
        /* <DEDUP_REMOVED lines=10> */
.L_x_241:
[----:B------:R-:W-:Y:S05]  /*15cf0*/  BSYNC B1 ;  /* 0x0000000000017941 */ /* 0x000fea0003800000 */
.L_x_240:
        /* <DEDUP_REMOVED lines=10> */
.L_x_243:
[----:B------:R-:W-:Y:S05]  /*15da0*/  BSYNC B1 ;  /* 0x0000000000017941 */ /* 0x000fea0003800000 */
.L_x_242:
        /* <DEDUP_REMOVED lines=10> */
.L_x_245:
[----:B------:R-:W-:Y:S05]  /*15e50*/  BSYNC B1 ;  /* 0x0000000000017941 */ /* 0x000fea0003800000 */
.L_x_244:
        /* <DEDUP_REMOVED lines=10> */
.L_x_247:
[----:B------:R-:W-:Y:S05]  /*15f00*/  BSYNC B1 ;  /* 0x0000000000017941 */ /* 0x000fea0003800000 */
.L_x_246:
        /* <DEDUP_REMOVED lines=10> */
.L_x_249:
[----:B------:R-:W-:Y:S05]  /*15fb0*/  BSYNC B1 ;  /* 0x0000000000017941 */ /* 0x000fea0003800000 */
.L_x_248:
        /* <DEDUP_REMOVED lines=10> */
.L_x_251:
[----:B------:R-:W-:Y:S05]  /*16060*/  BSYNC B1 ;  /* 0x0000000000017941 */ /* 0x000fea0003800000 */
.L_x_250:
        /* <DEDUP_REMOVED lines=10> */
.L_x_253:
[----:B------:R-:W-:Y:S05]  /*16110*/  BSYNC B1 ;  /* 0x0000000000017941 */ /* 0x000fea0003800000 */
.L_x_252:
        /* <DEDUP_REMOVED lines=10> */
.L_x_255:
[----:B------:R-:W-:Y:S05]  /*161c0*/  BSYNC B1 ;  /* 0x0000000000017941 */ /* 0x000fea0003800000 */
.L_x_254:
        /* <DEDUP_REMOVED lines=10> */
.L_x_257:
[----:B------:R-:W-:Y:S05]  /*16270*/  BSYNC B1 ;  /* 0x0000000000017941 */ /* 0x000fea0003800000 */
.L_x_256:
        /* <DEDUP_REMOVED lines=10> */
.L_x_259:
[----:B------:R-:W-:Y:S05]  /*16320*/  BSYNC B1 ;  /* 0x0000000000017941 */ /* 0x000fea0003800000 */
.L_x_258:
        /* <DEDUP_REMOVED lines=10> */
.L_x_261:
[----:B------:R-:W-:Y:S05]  /*163d0*/  BSYNC B1 ;  /* 0x0000000000017941 */ /* 0x000fea0003800000 */
.L_x_260:
        /* <DEDUP_REMOVED lines=10> */
.L_x_263:
[----:B------:R-:W-:Y:S05]  /*16480*/  BSYNC B1 ;  /* 0x0000000000017941 */ /* 0x000fea0003800000 */
.L_x_262:
        /* <DEDUP_REMOVED lines=10> */
.L_x_265:
[----:B------:R-:W-:Y:S05]  /*16530*/  BSYNC B1 ;  /* 0x0000000000017941 */ /* 0x000fea0003800000 */
.L_x_264:
        /* <DEDUP_REMOVED lines=10> */
.L_x_267:
[----:B------:R-:W-:Y:S05]  /*165e0*/  BSYNC B1 ;  /* 0x0000000000017941 */ /* 0x000fea0003800000 */
.L_x_266:
        /* <DEDUP_REMOVED lines=10> */
.L_x_269:
[----:B------:R-:W-:Y:S05]  /*16690*/  BSYNC B1 ;  /* 0x0000000000017941 */ /* 0x000fea0003800000 */
.L_x_268:
        /* <DEDUP_REMOVED lines=10> */
.L_x_271:
[----:B------:R-:W-:Y:S05]  /*16740*/  BSYNC B1 ;  /* 0x0000000000017941 */ /* 0x000fea0003800000 */
.L_x_270:
        /* <DEDUP_REMOVED lines=10> */
.L_x_273:
[----:B------:R-:W-:Y:S05]  /*167f0*/  BSYNC B1 ;  /* 0x0000000000017941 */ /* 0x000fea0003800000 */
.L_x_272:
        /* <DEDUP_REMOVED lines=10> */
.L_x_275:
[----:B------:R-:W-:Y:S05]  /*168a0*/  BSYNC B1 ;  /* 0x0000000000017941 */ /* 0x000fea0003800000 */
.L_x_274:
        /* <DEDUP_REMOVED lines=10> */
.L_x_277:
[----:B------:R-:W-:Y:S05]  /*16950*/  BSYNC B1 ;  /* 0x0000000000017941 */ /* 0x000fea0003800000 */
.L_x_276:
[----:B0-234-:R-:W2:Y:S01]  /*16960*/  LDL.LU R10, [R1+0x1f4] ;  /* 0x0001f400010a7983 */ /* 0x01dea20000300800 */
[----:B-----5:R-:W-:Y:S01]  /*16970*/  IMAD.U32 R11, R23, 0x10000, RZ ;  /* 0x00010000170b7824 */ /* 0x020fe200078e00ff */
        /* <DEDUP_REMOVED lines=8> */
.L_x_279:
[----:B------:R-:W-:Y:S05]  /*16a00*/  BSYNC B1 ;  /* 0x0000000000017941 */ /* 0x000fea0003800000 */
.L_x_278:
[----:B------:R-:W3:Y:S01]  /*16a10*/  LDL.LU R10, [R1+0x1f8] ;  /* 0x0001f800010a7983 */ /* 0x000ee20000300800 */
[----:B0----5:R-:W-:Y:S01]  /*16a20*/  SHF.L.U32 R11, R23, 0x10, RZ ;  /* 0x00000010170b7819 */ /* 0x021fe200000006ff */
[----:B------:R-:W-:Y:S01]  /*16a30*/  BSSY B1, `(.L_x_280) ;  /* 0x000000b000017945 */ /* 0x000fe20003800000 */
[----:B------:R-:W-:Y:S02]  /*16a40*/  ISETP.GT.AND P1, PT, R0, 0xf9, P0 ;  /* 0x000000f90000780c */ /* 0x000fe40000724270 */
[----:B------:R-:W-:Y:S01]  /*16a50*/  IADD3 R167, P0, R3, 0x80, RZ ;  /* 0x0000008003a77810 */ /* 0x000fe20007f1e0ff */
[----:B------:R-:W-:-:S04]  /*16a60*/  FMUL R11, R11, R16 ;  /* 0x000000100b0b7220 */ /* 0x000fc80000400000 */
[----:B---3--:R-:W-:-:S05]  /*16a70*/  FFMA R11, R10, R2, R11 ;  /* 0x000000020a0b7223 */ /* 0x008fca000000000b */
[----:B------:R-:W-:-:S04]  /*16a80*/  F2FP.BF16.F32.PACK_AB R11, RZ, R11 ;  /* 0x0000000bff0b723e */ /* 0x000fc800000010ff */
[----:B------:R-:W-:Y:S01]  /*16a90*/  PRMT R3, R11, 0x7610, R3 ;  /* 0x000076100b037816 */ /* 0x000fe20000000003 */
[----:B------:R-:W-:-:S04]  /*16aa0*/  IMAD.X R11, RZ, RZ, UR7, P0 ;  /* 0x00000007ff0b7e24 */ /* 0x000fc800080e06ff */
[----:B------:R0:W-:Y:S01]  /*16ab0*/  @P2 STG.E.U16 desc[UR44][R6.64+0x1f0], R3 ;  /* 0x0001f00306002986 */ /* 0x0001e2000c10152c */
[----:B------:R-:W-:Y:S05]  /*16ac0*/  @!P1 BRA `(.L_x_281) ;  /* 0x0000000000049947 */ /* 0x000fea0003800000 */
[----:B------:R3:W5:Y:S02]  /*16ad0*/  LDG.E.LTC128B.U16 R23, desc[UR44][R8.64+0x1f2] ;  /* 0x0001f22c08177981 */ /* 0x000764000c1e1520 */
.L_x_281:
[----:B------:R-:W-:Y:S05]  /*16ae0*/  BSYNC B1 ;  /* 0x0000000000017941 */ /* 0x000fea0003800000 */
.L_x_280:
[----:B------:R-:W4:Y:S01]  /*16af0*/  LDL.LU R10, [R1+0x1fc] ;  /* 0x0001fc00010a7983 */ /* 0x000f220000300800 */
[----:B0----5:R-:W-:Y:S01]  /*16b00*/  IMAD.U32 R3, R23, 0x10000, RZ ;  /* 0x0001000017037824 */ /* 0x021fe200078e00ff */
[----:B------:R-:W-:Y:S01]  /*16b10*/  ISETP.GT.AND P0, PT, R17, 0x80, PT ;  /* 0x000000801100780c */ /* 0x000fe20003f04270 */
[----:B--23--:R-:W-:Y:S02]  /*16b20*/  IMAD R8, R11, R14, RZ ;  /* 0x0000000e0b087224 */ /* 0x00cfe400078e02ff */
[----:B------:R-:W-:Y:S01]  /*16b30*/  FMUL R3, R3, R16 ;  /* 0x0000001003037220 */ /* 0x000fe20000400000 */
[----:B------:R-:W-:Y:S01]  /*16b40*/  ISETP.GT.AND P4, PT, R0, RZ, P0 ;  /* 0x000000ff0000720c */ /* 0x000fe20000784270 */
[C---:B------:R-:W-:Y:S02]  /*16b50*/  IMAD R165, R167.reuse, R15, R8 ;  /* 0x0000000fa7a57224 */ /* 0x040fe400078e0208 */
[----:B------:R-:W-:-:S05]  /*16b60*/  IMAD.WIDE.U32 R8, R167, R14, R20 ;  /* 0x0000000ea7087225 */ /* 0x000fca00078e0014 */
[----:B------:R-:W-:Y:S01]  /*16b70*/  IADD3 R9, R9, R165, RZ ;  /* 0x000000a509097210 */ /* 0x000fe20007ffe0ff */
[----:B----4-:R-:W-:Y:S01]  /*16b80*/  FFMA R3, R10, R2, R3 ;  /* 0x000000020a037223 */ /* 0x010fe20000000003 */
[----:B------:R-:W-:-:S04]  /*16b90*/  LEA R10, P2, R8, R12, 0x1 ;  /* 0x0000000c080a7211 */ /* 0x000fc800078408ff */
[----:B------:R-:W-:Y:S02]  /*16ba0*/  F2FP.BF16.F32.PACK_AB R3, RZ, R3 ;  /* 0x00000003ff03723e */ /* 0x000fe400000010ff */
[--C-:B------:R-:W-:Y:S02]  /*16bb0*/  LEA.HI.X R11, R8, R13, R9.reuse, 0x1, P2 ;  /* 0x0000000d080b7211 */ /* 0x100fe400010f0c09 */
[----:B------:R-:W-:-:S05]  /*16bc0*/  PRMT R9, R3, 0x7610, R9 ;  /* 0x0000761003097816 */ /* 0x000fca0000000009 */
[----:B------:R0:W-:Y:S04]  /*16bd0*/  @P1 STG.E.U16 desc[UR44][R6.64+0x1f2], R9 ;  /* 0x0001f20906001986 */ /* 0x0001e8000c10152c */
[----:B------:R-:W2:Y:S01]  /*16be0*/  @P4 LDG.E.LTC128B.U16 R23, desc[UR44][R10.64] ;  /* 0x0000002c0a174981 */ /* 0x000ea2000c1e1520 */
[----:B-1----:R-:W-:Y:S01]  /*16bf0*/  MOV R159, UR8 ;  /* 0x00000008009f7c02 */ /* 0x002fe20008000f00 */
[----:B------:R-:W-:Y:S01]  /*16c00*/  IMAD.U32 R161, RZ, RZ, UR8 ;  /* 0x00000008ffa17e24 */ /* 0x000fe2000f8e00ff */
[----:B------:R-:W-:Y:S01]  /*16c10*/  ISETP.GT.AND P2, PT, R0, 0x1, P0 ;  /* 0x000000010000780c */ /* 0x000fe20000744270 */
[----:B------:R-:W-:Y:S01]  /*16c20*/  IMAD.U32 R164, RZ, RZ, UR9 ;  /* 0x00000009ffa47e24 */ /* 0x000fe2000f8e00ff */
[----:B------:R-:W-:Y:S01]  /*16c30*/  SHF.L.U32 R159, R159, 0x8, RZ ;  /* 0x000000089f9f7819 */ /* 0x000fe200000006ff */
[----:B------:R-:W-:Y:S01]  /*16c40*/  BSSY B1, `(.L_x_282) ;  /* 0x0000011000017945 */ /* 0x000fe20003800000 */
[----:B0-----:R-:W-:-:S02]  /*16c50*/  IMAD.WIDE.U32 R8, R167, R14, R18 ;  /* 0x0000000ea7087225 */ /* 0x001fc400078e0012 */
[----:B------:R-:W-:Y:S02]  /*16c60*/  SHF.L.U64.HI R161, R161, 0x8, R164 ;  /* 0x00000008a1a17819 */ /* 0x000fe400000102a4 */
[----:B------:R-:W-:Y:S02]  /*16c70*/  IMAD.IADD R9, R165, 0x1, R9 ;  /* 0x00000001a5097824 */ /* 0x000fe400078e0209 */
[----:B------:R-:W-:Y:S01]  /*16c80*/  IMAD.WIDE.U32 R162, R22, UR42, R8 ;  /* 0x0000002a16a27c25 */ /* 0x000fe2000f8e0008 */
[----:B------:R-:W-:-:S03]  /*16c90*/  IADD3 R8, P1, R159, R4, RZ ;  /* 0x000000049f087210 */ /* 0x000fc60007f3e0ff */
[----:B------:R-:W-:Y:S01]  /*16ca0*/  IMAD.IADD R7, R157, 0x1, R163 ;  /* 0x000000019d077824 */ /* 0x000fe200078e02a3 */
[----:B------:R-:W-:Y:S01]  /*16cb0*/  LEA R6, P3, R162, R12, 0x1 ;  /* 0x0000000ca2067211 */ /* 0x000fe200078608ff */
[----:B------:R-:W-:-:S03]  /*16cc0*/  IMAD.X R9, R161, 0x1, R5, P1 ;  /* 0x00000001a1097824 */ /* 0x000fc600008e0605 */
[----:B------:R-:W-:Y:S01]  /*16cd0*/  LEA.HI.X R7, R162, R13, R7, 0x1, P3 ;  /* 0x0000000da2077211 */ /* 0x000fe200018f0c07 */
[----:B--2---:R-:W-:-:S04]  /*16ce0*/  IMAD.U32 R3, R23, 0x10000, RZ ;  /* 0x0001000017037824 */ /* 0x004fc800078e00ff */
[----:B------:R-:W-:-:S04]  /*16cf0*/  FMUL R3, R3, R16 ;  /* 0x0000001003037220 */ /* 0x000fc80000400000 */
[----:B------:R-:W-:-:S05]  /*16d00*/  FFMA R3, R24, R2, R3 ;  /* 0x0000000218037223 */ /* 0x000fca0000000003 */
[----:B------:R-:W-:-:S05]  /*16d10*/  F2FP.BF16.F32.PACK_AB R3, RZ, R3 ;  /* 0x00000003ff03723e */ /* 0x000fca00000010ff */
[----:B------:R0:W-:Y:S01]  /*16d20*/  @P4 STG.E.U16 desc[UR44][R8.64], R3 ;  /* 0x0000000308004986 */ /* 0x0001e2000c10152c */
[----:B------:R-:W-:Y:S05]  /*16d30*/  @!P2 BRA `(.L_x_283) ;  /* 0x000000000004a947 */ /* 0x000fea0003800000 */
[----:B------:R1:W5:Y:S02]  /*16d40*/  LDG.E.LTC128B.U16 R23, desc[UR44][R6.64+0x2] ;  /* 0x0000022c06177981 */ /* 0x000364000c1e1520 */
.L_x_283:
[----:B------:R-:W-:Y:S05]  /*16d50*/  BSYNC B1 ;  /* 0x0000000000017941 */ /* 0x000fea0003800000 */
.L_x_282:
[----:B0----5:R-:W-:Y:S01]  /*16d60*/  SHF.L.U32 R3, R23, 0x10, RZ ;  /* 0x0000001017037819 */ /* 0x021fe200000006ff */
[----:B------:R-:W-:Y:S01]  /*16d70*/  IMAD.WIDE.U32 R14, R167, R14, R154 ;  /* 0x0000000ea70e7225 */ /* 0x000fe200078e009a */
[----:B------:R-:W-:Y:S01]  /*16d80*/  ISETP.GT.AND P1, PT, R17, 0x88, PT ;  /* 0x000000881100780c */ /* 0x000fe20003f24270 */
[----:B------:R-:W-:Y:S02]  /*16d90*/  BSSY B1, `(.L_x_284) ;  /* 0x0000010000017945 */ /* 0x000fe40003800000 */
[----:B------:R-:W-:Y:S01]  /*16da0*/  FMUL R10, R3, R16 ;  /* 0x00000010030a7220 */ /* 0x000fe20000400000 */
[----:B------:R-:W-:Y:S01]  /*16db0*/  ISETP.GT.AND P3, PT, R0, RZ, P1 ;  /* 0x000000ff0000720c */ /* 0x000fe20000f64270 */
[----:B------:R-:W-:Y:S01]  /*16dc0*/  IMAD.IADD R165, R165, 0x1, R15 ;  /* 0x00000001a5a57824 */ /* 0x000fe200078e020f */
[----:B------:R-:W-:Y:S01]  /*16dd0*/  IADD3 R152, P4, R152, R14, RZ ;  /* 0x0000000e98987210 */ /* 0x000fe20007f9e0ff */
[----:B------:R-:W-:Y:S01]  /*16de0*/  FFMA R10, R25, R2, R10 ;  /* 0x00000002190a7223 */ /* 0x000fe2000000000a */
[----:B------:R-:W-:-:S03]  /*16df0*/  IADD3 R14, P5, R18, R14, RZ ;  /* 0x0000000e120e7210 */ /* 0x000fc60007fbe0ff */
[----:B------:R-:W-:Y:S01]  /*16e00*/  IMAD.X R20, R165, 0x1, R21, P4 ;  /* 0x00000001a5147824 */ /* 0x000fe200020e0615 */
[----:B------:R-:W-:Y:S02]  /*16e10*/  F2FP.BF16.F32.PACK_AB R3, RZ, R10 ;  /* 0x0000000aff03723e */ /* 0x000fe400000010ff */
[C---:B------:R-:W-:Y:S02]  /*16e20*/  LEA R10, P4, R152.reuse, R12, 0x1 ;  /* 0x0000000c980a7211 */ /* 0x040fe400078808ff */
[----:B------:R-:W-:Y:S02]  /*16e30*/  PRMT R17, R3, 0x7610, R17 ;  /* 0x0000761003117816 */ /* 0x000fe40000000011 */
[----:B------:R-:W-:Y:S02]  /*16e40*/  LEA.HI.X R11, R152, R13, R20, 0x1, P4 ;  /* 0x0000000d980b7211 */ /* 0x000fe400020f0c14 */
[----:B------:R-:W-:Y:S01]  /*16e50*/  PRMT R3, R23, 0x7610, R3 ;  /* 0x0000761017037816 */ /* 0x000fe20000000003 */
[----:B------:R0:W-:Y:S01]  /*16e60*/  @P2 STG.E.U16 desc[UR44][R8.64+0x2], R17 ;  /* 0x0000021108002986 */ /* 0x0001e2000c10152c */
[----:B------:R-:W-:Y:S05]  /*16e70*/  @!P3 BRA `(.L_x_285) ;  /* 0x000000000004b947 */ /* 0x000fea0003800000 */
[----:B------:R2:W5:Y:S02]  /*16e80*/  LDG.E.LTC128B.U16 R3, desc[UR44][R10.64] ;  /* 0x0000002c0a037981 */ /* 0x000564000c1e1520 */
.L_x_285:
[----:B------:R-:W-:Y:S05]  /*16e90*/  BSYNC B1 ;  /* 0x0000000000017941 */ /* 0x000fea0003800000 */
.L_x_284:
[----:B--2--5:R-:W-:Y:S01]  /*16ea0*/  SHF.L.U32 R11, R3, 0x10, RZ ;  /* 0x00000010030b7819 */ /* 0x024fe200000006ff */
[----:B------:R-:W-:Y:S01]  /*16eb0*/  IMAD.X R15, R19, 0x1, R165, P5 ;  /* 0x00000001130f7824 */ /* 0x000fe200028e06a5 */
[----:B------:R-:W-:Y:S01]  /*16ec0*/  IADD3 R10, P2, R8, R158, RZ ;  /* 0x0000009e080a7210 */ /* 0x000fe20007f5e0ff */
[----:B------:R-:W-:Y:S01]  /*16ed0*/  BSSY B1, `(.L_x_286) ;  /* 0x000000d000017945 */ /* 0x000fe20003800000 */
[----:B------:R-:W-:Y:S01]  /*16ee0*/  ISETP.GT.AND P5, PT, R0, 0x1, P1 ;  /* 0x000000010000780c */ /* 0x000fe20000fa4270 */
[----:B------:R-:W-:Y:S01]  /*16ef0*/  FMUL R11, R11, R16 ;  /* 0x000000100b0b7220 */ /* 0x000fe20000400000 */
[----:B------:R-:W-:-:S04]  /*16f00*/  IMAD.WIDE.U32 R22, R22, UR42, R14 ;  /* 0x0000002a16167c25 */ /* 0x000fc8000f8e000e */
[----:B------:R-:W-:Y:S01]  /*16f10*/  FFMA R11, R26, R2, R11 ;  /* 0x000000021a0b7223 */ /* 0x000fe2000000000b */
[----:B------:R-:W-:Y:S01]  /*16f20*/  IMAD.IADD R157, R157, 0x1, R23 ;  /* 0x000000019d9d7824 */ /* 0x000fe200078e0217 */
[----:B------:R-:W-:-:S03]  /*16f30*/  LEA R12, P4, R22, R12, 0x1 ;  /* 0x0000000c160c7211 */ /* 0x000fc600078808ff */
[----:B------:R-:W-:Y:S02]  /*16f40*/  F2FP.BF16.F32.PACK_AB R14, RZ, R11 ;  /* 0x0000000bff0e723e */ /* 0x000fe400000010ff */
[----:B------:R-:W-:Y:S02]  /*16f50*/  IADD3.X R11, R9, R156, RZ, P2, !PT ;  /* 0x0000009c090b7210 */ /* 0x000fe400017fe4ff */
[----:B------:R-:W-:-:S03]  /*16f60*/  LEA.HI.X R13, R22, R13, R157, 0x1, P4 ;  /* 0x0000000d160d7211 */ /* 0x000fc600020f0c9d */
[----:B------:R2:W-:Y:S01]  /*16f70*/  @P3 STG.E.U16 desc[UR44][R10.64], R14 ;  /* 0x0000000e0a003986 */ /* 0x0005e2000c10152c */
[----:B------:R-:W-:Y:S05]  /*16f80*/  @!P5 BRA `(.L_x_287) ;  /* 0x000000000004d947 */ /* 0x000fea0003800000 */
[----:B------:R3:W5:Y:S02]  /*16f90*/  LDG.E.LTC128B.U16 R3, desc[UR44][R12.64+0x2] ;  /* 0x0000022c0c037981 */ /* 0x000764000c1e1520 */
.L_x_287:
[----:B------:R-:W-:Y:S05]  /*16fa0*/  BSYNC B1 ;  /* 0x0000000000017941 */ /* 0x000fea0003800000 */
.L_x_286:
[----:B-----5:R-:W-:Y:S01]  /*16fb0*/  IMAD.U32 R15, R3, 0x10000, RZ ;  /* 0x00010000030f7824 */ /* 0x020fe200078e00ff */
[----:B------:R-:W-:Y:S01]  /*16fc0*/  ISETP.GT.AND P2, PT, R0, 0x8, P0 ;  /* 0x000000080000780c */ /* 0x000fe20000744270 */
[----:B------:R-:W-:Y:S02]  /*16fd0*/  BSSY B1, `(.L_x_288) ;  /* 0x0000007000017945 */ /* 0x000fe40003800000 */
[----:B--2---:R-:W-:-:S04]  /*16fe0*/  FMUL R14, R15, R16 ;  /* 0x000000100f0e7220 */ /* 0x004fc80000400000 */
[----:B------:R-:W-:-:S05]  /*16ff0*/  FFMA R14, R27, R2, R14 ;  /* 0x000000021b0e7223 */ /* 0x000fca000000000e */
[----:B------:R-:W-:-:S05]  /*17000*/  F2FP.BF16.F32.PACK_AB R14, RZ, R14 ;  /* 0x0000000eff0e723e */ /* 0x000fca00000010ff */
[----:B------:R2:W-:Y:S01]  /*17010*/  @P5 STG.E.U16 desc[UR44][R10.64+0x2], R14 ;  /* 0x0000020e0a005986 */ /* 0x0005e2000c10152c */
[----:B------:R-:W-:Y:S05]  /*17020*/  @!P2 BRA `(.L_x_289) ;  /* 0x000000000004a947 */ /* 0x000fea0003800000 */
[----:B------:R4:W5:Y:S02]  /*17030*/  LDG.E.LTC128B.U16 R3, desc[UR44][R6.64+0x10] ;  /* 0x0000102c06037981 */ /* 0x000964000c1e1520 */
.L_x_289:
[----:B------:R-:W-:Y:S05]  /*17040*/  BSYNC B1 ;  /* 0x0000000000017941 */ /* 0x000fea0003800000 */
.L_x_288:
[----:B--2--5:R-:W-:Y:S01]  /*17050*/  IMAD.U32 R11, R3, 0x10000, RZ ;  /* 0x00010000030b7824 */ /* 0x024fe200078e00ff */
[----:B------:R-:W-:Y:S01]  /*17060*/  ISETP.GT.AND P3, PT, R0, 0x9, P0 ;  /* 0x000000090000780c */ /* 0x000fe20000764270 */
[----:B------:R-:W-:Y:S02]  /*17070*/  BSSY B1, `(.L_x_290) ;  /* 0x0000007000017945 */ /* 0x000fe40003800000 */
[----:B------:R-:W-:-:S04]  /*17080*/  FMUL R11, R11, R16 ;  /* 0x000000100b0b7220 */ /* 0x000fc80000400000 */
[----:B------:R-:W-:-:S05]  /*17090*/  FFMA R11, R28, R2, R11 ;  /* 0x000000021c0b7223 */ /* 0x000fca000000000b */
[----:B------:R-:W-:-:S05]  /*170a0*/  F2FP.BF16.F32.PACK_AB R11, RZ, R11 ;  /* 0x0000000bff0b723e */ /* 0x000fca00000010ff */
[----:B------:R2:W-:Y:S01]  /*170b0*/  @P2 STG.E.U16 desc[UR44][R8.64+0x10], R11 ;  /* 0x0000100b08002986 */ /* 0x0005e2000c10152c */
[----:B------:R-:W-:Y:S05]  /*170c0*/  @!P3 BRA `(.L_x_291) ;  /* 0x000000000004b947 */ /* 0x000fea0003800000 */
[----:B------:R0:W5:Y:S02]  /*170d0*/  LDG.E.LTC128B.U16 R3, desc[UR44][R6.64+0x12] ;  /* 0x0000122c06037981 */ /* 0x000164000c1e1520 */
.L_x_291:
[----:B------:R-:W-:Y:S05]  /*170e0*/  BSYNC B1 ;  /* 0x0000000000017941 */ /* 0x000fea0003800000 */
.L_x_290:
[----:B--2--5:R-:W-:Y:S01]  /*170f0*/  SHF.L.U32 R11, R3, 0x10, RZ ;  /* 0x00000010030b7819 */ /* 0x024fe200000006ff */
[----:B------:R-:W-:Y:S01]  /*17100*/  BSSY B1, `(.L_x_292) ;  /* 0x0000008000017945 */ /* 0x000fe20003800000 */
[----:B------:R-:W-:-:S03]  /*17110*/  ISETP.GT.AND P4, PT, R0, 0x8, P1 ;  /* 0x000000080000780c */ /* 0x000fc60000f84270 */
[----:B------:R-:W-:-:S04]  /*17120*/  FMUL R10, R11, R16 ;  /* 0x000000100b0a7220 */ /* 0x000fc80000400000 */
[----:B------:R-:W-:-:S05]  /*17130*/  FFMA R10, R29, R2, R10 ;  /* 0x000000021d0a7223 */ /* 0x000fca000000000a */
[----:B------:R-:W-:-:S05]  /*17140*/  F2FP.BF16.F32.PACK_AB R10, RZ, R10 ;  /* 0x0000000aff0a723e */ /* 0x000fca00000010ff */
[----:B------:R2:W-:Y:S01]  /*17150*/  @P3 STG.E.U16 desc[UR44][R8.64+0x12], R10 ;  /* 0x0000120a08003986 */ /* 0x0005e2000c10152c */
[----:B------:R-:W-:Y:S05]  /*17160*/  @!P4 BRA `(.L_x_293) ;  /* 0x000000000004c947 */ /* 0x000fea0003800000 */
[----:B------:R0:W5:Y:S02]  /*17170*/  LDG.E.LTC128B.U16 R3, desc[UR44][R12.64+0x10] ;  /* 0x0000102c0c037981 */ /* 0x000164000c1e1520 */
.L_x_293:
[----:B------:R-:W-:Y:S05]  /*17180*/  BSYNC B1 ;  /* 0x0000000000017941 */ /* 0x000fea0003800000 */
.L_x_292:
[----:B-----5:R-:W-:Y:S01]  /*17190*/  IMAD.U32 R11, R3, 0x10000, RZ ;  /* 0x00010000030b7824 */ /* 0x020fe200078e00ff */
[----:B--2---:R-:W-:Y:S01]  /*171a0*/  IADD3 R10, P3, R158, R8, RZ ;  /* 0x000000089e0a7210 */ /* 0x004fe20007f7e0ff */
[----:B------:R-:W-:Y:S01]  /*171b0*/  BSSY B1, `(.L_x_294) ;  /* 0x0000009000017945 */ /* 0x000fe20003800000 */
[----:B------:R-:W-:Y:S01]  /*171c0*/  ISETP.GT.AND P2, PT, R0, 0x9, P1 ;  /* 0x000000090000780c */ /* 0x000fe20000f44270 */
[----:B------:R-:W-:-:S04]  /*171d0*/  FMUL R11, R11, R16 ;  /* 0x000000100b0b7220 */ /* 0x000fc80000400000 */
[----:B------:R-:W-:-:S05]  /*171e0*/  FFMA R11, R30, R2, R11 ;  /* 0x000000021e0b7223 */ /* 0x000fca000000000b */
[----:B------:R-:W-:Y:S01]  /*171f0*/  F2FP.BF16.F32.PACK_AB R14, RZ, R11 ;  /* 0x0000000bff0e723e */ /* 0x000fe200000010ff */
[----:B------:R-:W-:-:S05]  /*17200*/  IMAD.X R11, R156, 0x1, R9, P3 ;  /* 0x000000019c0b7824 */ /* 0x000fca00018e0609 */
[----:B------:R2:W-:Y:S01]  /*17210*/  @P4 STG.E.U16 desc[UR44][R10.64+0x10], R14 ;  /* 0x0000100e0a004986 */ /* 0x0005e2000c10152c */
[----:B------:R-:W-:Y:S05]  /*17220*/  @!P2 BRA `(.L_x_295) ;  /* 0x000000000004a947 */ /* 0x000fea0003800000 */
[----:B------:R0:W5:Y:S02]  /*17230*/  LDG.E.LTC128B.U16 R3, desc[UR44][R12.64+0x12] ;  /* 0x0000122c0c037981 */ /* 0x000164000c1e1520 */
.L_x_295:
[----:B------:R-:W-:Y:S05]  /*17240*/  BSYNC B1 ;  /* 0x0000000000017941 */ /* 0x000fea0003800000 */
.L_x_294:
[----:B--2--5:R-:W-:Y:S01]  /*17250*/  SHF.L.U32 R11, R3, 0x10, RZ ;  /* 0x00000010030b7819 */ /* 0x024fe200000006ff */
[----:B------:R-:W-:Y:S01]  /*17260*/  BSSY B1, `(.L_x_296) ;  /* 0x000000a000017945 */ /* 0x000fe20003800000 */
[----:B------:R-:W-:Y:S02]  /*17270*/  IADD3 R158, P3, P4, R158, R4, R159 ;  /* 0x000000049e9e7210 */ /* 0x000fe40007c7e09f */
[----:B------:R-:W-:Y:S01]  /*17280*/  ISETP.GT.AND P5, PT, R0, 0x10, P0 ;  /* 0x000000100000780c */ /* 0x000fe200007a4270 */
[----:B------:R-:W-:Y:S01]  /*17290*/  FMUL R10, R11, R16 ;  /* 0x000000100b0a7220 */ /* 0x000fe20000400000 */
[----:B------:R-:W-:-:S03]  /*172a0*/  IADD3.X R159, R156, R5, R161, P3, P4 ;  /* 0x000000059c9f7210 */ /* 0x000fc60001fe84a1 */
[----:B------:R-:W-:-:S05]  /*172b0*/  FFMA R10, R31, R2, R10 ;  /* 0x000000021f0a7223 */ /* 0x000fca000000000a */
[----:B------:R-:W-:-:S05]  /*172c0*/  F2FP.BF16.F32.PACK_AB R10, RZ, R10 ;  /* 0x0000000aff0a723e */ /* 0x000fca00000010ff */
[----:B------:R2:W-:Y:S01]  /*172d0*/  @P2 STG.E.U16 desc[UR44][R158.64+0x12], R10 ;  /* 0x0000120a9e002986 */ /* 0x0005e2000c10152c */
[----:B------:R-:W-:Y:S05]  /*172e0*/  @!P5 BRA `(.L_x_297) ;  /* 0x000000000004d947 */ /* 0x000fea0003800000 */
[----:B------:R0:W5:Y:S02]  /*172f0*/  LDG.E.LTC128B.U16 R3, desc[UR44][R6.64+0x20] ;  /* 0x0000202c06037981 */ /* 0x000164000c1e1520 */
.L_x_297:
[----:B------:R-:W-:Y:S05]  /*17300*/  BSYNC B1 ;  /* 0x0000000000017941 */ /* 0x000fea0003800000 */
.L_x_296:
[----:B-----5:R-:W-:Y:S01]  /*17310*/  IMAD.U32 R5, R3, 0x10000, RZ ;  /* 0x0001000003057824 */ /* 0x020fe200078e00ff */
        /* <DEDUP_REMOVED lines=8> */
.L_x_299:
[----:B------:R-:W-:Y:S05]  /*173a0*/  BSYNC B1 ;  /* 0x0000000000017941 */ /* 0x000fea0003800000 */
.L_x_298:
[----:B0----5:R-:W-:Y:S01]  /*173b0*/  IMAD.U32 R5, R3, 0x10000, RZ ;  /* 0x0001000003057824 */ /* 0x021fe200078e00ff */
        /* <DEDUP_REMOVED lines=8> */
.L_x_301:
[----:B------:R-:W-:Y:S05]  /*17440*/  BSYNC B1 ;  /* 0x0000000000017941 */ /* 0x000fea0003800000 */
.L_x_300:
[----:B-----5:R-:W-:Y:S01]  /*17450*/  SHF.L.U32 R5, R3, 0x10, RZ ;  /* 0x0000001003057819 */ /* 0x020fe200000006ff */
[----:B0-----:R-:W-:Y:S01]  /*17460*/  @P3 IMAD.MOV.U32 R4, RZ, RZ, R158 ;  /* 0x000000ffff043224 */ /* 0x001fe200078e009e */
[----:B------:R-:W-:Y:S01]  /*17470*/  ISETP.GT.AND P2, PT, R0, 0x11, P1 ;  /* 0x000000110000780c */ /* 0x000fe20000f44270 */
[----:B------:R-:W-:Y:S02]  /*17480*/  BSSY B1, `(.L_x_302) ;  /* 0x0000009000017945 */ /* 0x000fe40003800000 */
[----:B------:R-:W-:-:S04]  /*17490*/  FMUL R5, R5, R16 ;  /* 0x0000001005057220 */ /* 0x000fc80000400000 */
[----:B------:R-:W-:-:S05]  /*174a0*/  FFMA R5, R34, R2, R5 ;  /* 0x0000000222057223 */ /* 0x000fca0000000005 */
[----:B------:R-:W-:-:S04]  /*174b0*/  F2FP.BF16.F32.PACK_AB R5, RZ, R5 ;  /* 0x00000005ff05723e */ /* 0x000fc800000010ff */
[----:B--2---:R-:W-:Y:S01]  /*174c0*/  PRMT R10, R5, 0x7610, R10 ;  /* 0x00007610050a7816 */ /* 0x004fe2000000000a */
[----:B------:R-:W-:-:S05]  /*174d0*/  @P3 IMAD.MOV.U32 R5, RZ, RZ, R159 ;  /* 0x000000ffff053224 */ /* 0x000fca00078e009f */
[----:B------:R0:W-:Y:S01]  /*174e0*/  @P3 STG.E.U16 desc[UR44][R4.64+0x20], R10 ;  /* 0x0000200a04003986 */ /* 0x0001e2000c10152c */
[----:B------:R-:W-:Y:S05]  /*174f0*/  @!P2 BRA `(.L_x_303) ;  /* 0x000000000004a947 */ /* 0x000fea0003800000 */
[----:B------:R2:W5:Y:S02]  /*17500*/  LDG.E.LTC128B.U16 R3, desc[UR44][R12.64+0x22] ;  /* 0x0000222c0c037981 */ /* 0x000564000c1e1520 */
.L_x_303:
[----:B------:R-:W-:Y:S05]  /*17510*/  BSYNC B1 ;  /* 0x0000000000017941 */ /* 0x000fea0003800000 */
.L_x_302:
[----:B0----5:R-:W-:Y:S01]  /*17520*/  SHF.L.U32 R5, R3, 0x10, RZ ;  /* 0x0000001003057819 */ /* 0x021fe200000006ff */
[----:B------:R-:W-:Y:S01]  /*17530*/  BSSY B1, `(.L_x_304) ;  /* 0x000000b000017945 */ /* 0x000fe20003800000 */
[----:B------:R-:W-:-:S03]  /*17540*/  ISETP.GT.AND P3, PT, R0, 0x18, P0 ;  /* 0x000000180000780c */ /* 0x000fc60000764270 */
[----:B------:R-:W-:Y:S01]  /*17550*/  FMUL R4, R5, R16 ;  /* 0x0000001005047220 */ /* 0x000fe20000400000 */
[----:B------:R-:W-:-:S03]  /*17560*/  @P2 IMAD.MOV.U32 R5, RZ, RZ, R159 ;  /* 0x000000ffff052224 */ /* 0x000fc600078e009f */
[----:B------:R-:W-:-:S05]  /*17570*/  FFMA R4, R35, R2, R4 ;  /* 0x0000000223047223 */ /* 0x000fca0000000004 */
[----:B------:R-:W-:-:S04]  /*17580*/  F2FP.BF16.F32.PACK_AB R4, RZ, R4 ;  /* 0x00000004ff04723e */ /* 0x000fc800000010ff */
[----:B------:R-:W-:Y:S01]  /*17590*/  PRMT R10, R4, 0x7610, R10 ;  /* 0x00007610040a7816 */ /* 0x000fe2000000000a */
[----:B------:R-:W-:-:S05]  /*175a0*/  @P2 IMAD.MOV.U32 R4, RZ, RZ, R158 ;  /* 0x000000ffff042224 */ /* 0x000fca00078e009e */
[----:B------:R0:W-:Y:S01]  /*175b0*/  @P2 STG.E.U16 desc[UR44][R4.64+0x22], R10 ;  /* 0x0000220a04002986 */ /* 0x0001e2000c10152c */
[----:B------:R-:W-:Y:S05]  /*175c0*/  @!P3 BRA `(.L_x_305) ;  /* 0x000000000004b947 */ /* 0x000fea0003800000 */
[----:B------:R0:W5:Y:S02]  /*175d0*/  LDG.E.LTC128B.U16 R3, desc[UR44][R6.64+0x30] ;  /* 0x0000302c06037981 */ /* 0x000164000c1e1520 */
.L_x_305:
[----:B------:R-:W-:Y:S05]  /*175e0*/  BSYNC B1 ;  /* 0x0000000000017941 */ /* 0x000fea0003800000 */
.L_x_304:
[----:B0----5:R-:W-:Y:S01]  /*175f0*/  SHF.L.U32 R5, R3, 0x10, RZ ;  /* 0x0000001003057819 */ /* 0x021fe200000006ff */
        /* <DEDUP_REMOVED lines=8> */
.L_x_307:
[----:B------:R-:W-:Y:S05]  /*17680*/  BSYNC B1 ;  /* 0x0000000000017941 */ /* 0x000fea0003800000 */
.L_x_306:
        /* <DEDUP_REMOVED lines=9> */
.L_x_309:
[----:B------:R-:W-:Y:S05]  /*17720*/  BSYNC B1 ;  /* 0x0000000000017941 */ /* 0x000fea0003800000 */
.L_x_308:
[----:B-----5:R-:W-:Y:S01]  /*17730*/  IMAD.U32 R5, R3, 0x10000, RZ ;  /* 0x0001000003057824 */ /* 0x020fe200078e00ff */
[----:B0-----:R-:W-:Y:S01]  /*17740*/  @P3 MOV R4, R158 ;  /* 0x0000009e00043202 */ /* 0x001fe20000000f00 */
[----:B------:R-:W-:Y:S01]  /*17750*/  BSSY B1, `(.L_x_310) ;  /* 0x000000a000017945 */ /* 0x000fe20003800000 */
[----:B------:R-:W-:Y:S01]  /*17760*/  ISETP.GT.AND P2, PT, R0, 0x19, P1 ;  /* 0x000000190000780c */ /* 0x000fe20000f44270 */
[----:B------:R-:W-:-:S04]  /*17770*/  FMUL R5, R5, R16 ;  /* 0x0000001005057220 */ /* 0x000fc80000400000 */
[----:B------:R-:W-:-:S05]  /*17780*/  FFMA R5, R38, R2, R5 ;  /* 0x0000000226057223 */ /* 0x000fca0000000005 */
[----:B------:R-:W-:-:S04]  /*17790*/  F2FP.BF16.F32.PACK_AB R5, RZ, R5 ;  /* 0x00000005ff05723e */ /* 0x000fc800000010ff */
[----:B------:R-:W-:Y:S01]  /*177a0*/  PRMT R10, R5, 0x7610, R10 ;  /* 0x00007610050a7816 */ /* 0x000fe2000000000a */
[----:B------:R-:W-:-:S05]  /*177b0*/  @P3 IMAD.MOV.U32 R5, RZ, RZ, R159 ;  /* 0x000000ffff053224 */ /* 0x000fca00078e009f */
[----:B------:R0:W-:Y:S01]  /*177c0*/  @P3 STG.E.U16 desc[UR44][R4.64+0x30], R10 ;  /* 0x0000300a04003986 */ /* 0x0001e2000c10152c */
[----:B------:R-:W-:Y:S05]  /*177d0*/  @!P2 BRA `(.L_x_311) ;  /* 0x000000000004a947 */ /* 0x000fea0003800000 */
[----:B------:R0:W5:Y:S02]  /*177e0*/  LDG.E.LTC128B.U16 R3, desc[UR44][R12.64+0x32] ;  /* 0x0000322c0c037981 */ /* 0x000164000c1e1520 */
.L_x_311:
[----:B------:R-:W-:Y:S05]  /*177f0*/  BSYNC B1 ;  /* 0x0000000000017941 */ /* 0x000fea0003800000 */
.L_x_310:
[----:B0----5:R-:W-:Y:S01]  /*17800*/  IMAD.U32 R5, R3, 0x10000, RZ ;  /* 0x0001000003057824 */ /* 0x021fe200078e00ff */
[----:B------:R-:W-:Y:S01]  /*17810*/  ISETP.GT.AND P3, PT, R0, 0x20, P0 ;  /* 0x000000200000780c */ /* 0x000fe20000764270 */
[----:B------:R-:W-:Y:S02]  /*17820*/  BSSY B1, `(.L_x_312) ;  /* 0x000000a000017945 */ /* 0x000fe40003800000 */
[----:B------:R-:W-:Y:S01]  /*17830*/  FMUL R4, R5, R16 ;  /* 0x0000001005047220 */ /* 0x000fe20000400000 */
[----:B------:R-:W-:-:S03]  /*17840*/  @P2 IMAD.MOV.U32 R5, RZ, RZ, R159 ;  /* 0x000000ffff052224 */ /* 0x000fc600078e009f */
[----:B------:R-:W-:-:S05]  /*17850*/  FFMA R4, R39, R2, R4 ;  /* 0x0000000227047223 */ /* 0x000fca0000000004 */
[----:B------:R-:W-:-:S04]  /*17860*/  F2FP.BF16.F32.PACK_AB R4, RZ, R4 ;  /* 0x00000004ff04723e */ /* 0x000fc800000010ff */
[----:B------:R-:W-:Y:S02]  /*17870*/  PRMT R10, R4, 0x7610, R10 ;  /* 0x00007610040a7816 */ /* 0x000fe4000000000a */
[----:B------:R-:W-:-:S05]  /*17880*/  @P2 MOV R4, R158 ;  /* 0x0000009e00042202 */ /* 0x000fca0000000f00 */
[----:B------:R0:W-:Y:S01]  /*17890*/  @P2 STG.E.U16 desc[UR44][R4.64+0x32], R10 ;  /* 0x0000320a04002986 */ /* 0x0001e2000c10152c */
[----:B------:R-:W-:Y:S05]  /*178a0*/  @!P3 BRA `(.L_x_313) ;  /* 0x000000000004b947 */ /* 0x000fea0003800000 */
[----:B------:R0:W5:Y:S02]  /*178b0*/  LDG.E.LTC128B.U16 R3, desc[UR44][R6.64+0x40] ;  /* 0x0000402c06037981 */ /* 0x000164000c1e1520 */
.L_x_313:
[----:B------:R-:W-:Y:S05]  /*178c0*/  BSYNC B1 ;  /* 0x0000000000017941 */ /* 0x000fea0003800000 */
.L_x_312:
        /* <DEDUP_REMOVED lines=9> */
.L_x_315:
[----:B------:R-:W-:Y:S05]  /*17960*/  BSYNC B1 ;  /* 0x0000000000017941 */ /* 0x000fea0003800000 */
.L_x_314:
        /* <DEDUP_REMOVED lines=9> */
.L_x_317:
[----:B------:R-:W-:Y:S05]  /*17a00*/  BSYNC B1 ;  /* 0x0000000000017941 */ /* 0x000fea0003800000 */
.L_x_316:
[----:B-----5:R-:W-:Y:S01]  /*17a10*/  IMAD.U32 R5, R3, 0x10000, RZ ;  /* 0x0001000003057824 */ /* 0x020fe200078e00ff */
[----:B------:R-:W-:Y:S01]  /*17a20*/  ISETP.GT.AND P2, PT, R0, 0x21, P1 ;  /* 0x000000210000780c */ /* 0x000fe20000f44270 */
[----:B0-----:R-:W-:Y:S01]  /*17a30*/  @P3 IMAD.MOV.U32 R4, RZ, RZ, R158 ;  /* 0x000000ffff043224 */ /* 0x001fe200078e009e */
[----:B------:R-:W-:Y:S01]  /*17a40*/  BSSY B1, `(.L_x_318) ;  /* 0x0000009000017945 */ /* 0x000fe20003800000 */
[----:B------:R-:W-:-:S04]  /*17a50*/  FMUL R5, R5, R16 ;  /* 0x0000001005057220 */ /* 0x000fc80000400000 */
[----:B------:R-:W-:-:S05]  /*17a60*/  FFMA R5, R42, R2, R5 ;  /* 0x000000022a057223 */ /* 0x000fca0000000005 */
[----:B------:R-:W-:-:S04]  /*17a70*/  F2FP.BF16.F32.PACK_AB R5, RZ, R5 ;  /* 0x00000005ff05723e */ /* 0x000fc800000010ff */
[----:B------:R-:W-:Y:S02]  /*17a80*/  PRMT R10, R5, 0x7610, R10 ;  /* 0x00007610050a7816 */ /* 0x000fe4000000000a */
[----:B------:R-:W-:-:S05]  /*17a90*/  @P3 MOV R5, R159 ;  /* 0x0000009f00053202 */ /* 0x000fca0000000f00 */
[----:B------:R0:W-:Y:S01]  /*17aa0*/  @P3 STG.E.U16 desc[UR44][R4.64+0x40], R10 ;  /* 0x0000400a04003986 */ /* 0x0001e2000c10152c */
[----:B------:R-:W-:Y:S05]  /*17ab0*/  @!P2 BRA `(.L_x_319) ;  /* 0x000000000004a947 */ /* 0x000fea0003800000 */
[----:B------:R0:W5:Y:S02]  /*17ac0*/  LDG.E.LTC128B.U16 R3, desc[UR44][R12.64+0x42] ;  /* 0x0000422c0c037981 */ /* 0x000164000c1e1520 */
.L_x_319:
[----:B------:R-:W-:Y:S05]  /*17ad0*/  BSYNC B1 ;  /* 0x0000000000017941 */ /* 0x000fea0003800000 */
.L_x_318:
[----:B0----5:R-:W-:Y:S01]  /*17ae0*/  IMAD.U32 R5, R3, 0x10000, RZ ;  /* 0x0001000003057824 */ /* 0x021fe200078e00ff */
[----:B------:R-:W-:Y:S01]  /*17af0*/  ISETP.GT.AND P3, PT, R0, 0x28, P0 ;  /* 0x000000280000780c */ /* 0x000fe20000764270 */
[----:B------:R-:W-:Y:S02]  /*17b00*/  BSSY B1, `(.L_x_320) ;  /* 0x000000a000017945 */ /* 0x000fe40003800000 */
[----:B------:R-:W-:Y:S01]  /*17b10*/  FMUL R4, R5, R16 ;  /* 0x0000001005047220 */ /* 0x000fe20000400000 */
[----:B------:R-:W-:-:S03]  /*17b20*/  @P2 MOV R5, R159 ;  /* 0x0000009f00052202 */ /* 0x000fc60000000f00 */
[----:B------:R-:W-:-:S05]  /*17b30*/  FFMA R4, R43, R2, R4 ;  /* 0x000000022b047223 */ /* 0x000fca0000000004 */
[----:B------:R-:W-:-:S04]  /*17b40*/  F2FP.BF16.F32.PACK_AB R4, RZ, R4 ;  /* 0x00000004ff04723e */ /* 0x000fc800000010ff */
[----:B------:R-:W-:Y:S01]  /*17b50*/  PRMT R10, R4, 0x7610, R10 ;  /* 0x00007610040a7816 */ /* 0x000fe2000000000a */
[----:B------:R-:W-:-:S05]  /*17b60*/  @P2 IMAD.MOV.U32 R4, RZ, RZ, R158 ;  /* 0x000000ffff042224 */ /* 0x000fca00078e009e */
[----:B------:R0:W-:Y:S01]  /*17b70*/  @P2 STG.E.U16 desc[UR44][R4.64+0x42], R10 ;  /* 0x0000420a04002986 */ /* 0x0001e2000c10152c */
[----:B------:R-:W-:Y:S05]  /*17b80*/  @!P3 BRA `(.L_x_321) ;  /* 0x000000000004b947 */ /* 0x000fea0003800000 */
[----:B------:R0:W5:Y:S02]  /*17b90*/  LDG.E.LTC128B.U16 R3, desc[UR44][R6.64+0x50] ;  /* 0x0000502c06037981 */ /* 0x000164000c1e1520 */
.L_x_321:
[----:B------:R-:W-:Y:S05]  /*17ba0*/  BSYNC B1 ;  /* 0x0000000000017941 */ /* 0x000fea0003800000 */
.L_x_320:
        /* <DEDUP_REMOVED lines=9> */
.L_x_323:
[----:B------:R-:W-:Y:S05]  /*17c40*/  BSYNC B1 ;  /* 0x0000000000017941 */ /* 0x000fea0003800000 */
.L_x_322:
        /* <DEDUP_REMOVED lines=9> */
.L_x_325:
[----:B------:R-:W-:Y:S05]  /*17ce0*/  BSYNC B1 ;  /* 0x0000000000017941 */ /* 0x000fea0003800000 */
.L_x_324:
[----:B-----5:R-:W-:Y:S01]  /*17cf0*/  SHF.L.U32 R5, R3, 0x10, RZ ;  /* 0x0000001003057819 */ /* 0x020fe200000006ff */
[----:B0-----:R-:W-:Y:S01]  /*17d00*/  @P3 IMAD.MOV.U32 R4, RZ, RZ, R158 ;  /* 0x000000ffff043224 */ /* 0x001fe200078e009e */
[----:B------:R-:W-:Y:S01]  /*17d10*/  ISETP.GT.AND P2, PT, R0, 0x29, P1 ;  /* 0x000000290000780c */ /* 0x000fe20000f44270 */
[----:B------:R-:W-:Y:S02]  /*17d20*/  BSSY B1, `(.L_x_326) ;  /* 0x0000009000017945 */ /* 0x000fe40003800000 */
        /* <DEDUP_REMOVED lines=8> */
.L_x_327:
[----:B------:R-:W-:Y:S05]  /*17db0*/  BSYNC B1 ;  /* 0x0000000000017941 */ /* 0x000fea0003800000 */
.L_x_326:
        /* <DEDUP_REMOVED lines=12> */
.L_x_329:
[----:B------:R-:W-:Y:S05]  /*17e80*/  BSYNC B1 ;  /* 0x0000000000017941 */ /* 0x000fea0003800000 */
.L_x_328:
        /* <DEDUP_REMOVED lines=9> */
.L_x_331:
[----:B------:R-:W-:Y:S05]  /*17f20*/  BSYNC B1 ;  /* 0x0000000000017941 */ /* 0x000fea0003800000 */
.L_x_330:
        /* <DEDUP_REMOVED lines=9> */
.L_x_333:
[----:B------:R-:W-:Y:S05]  /*17fc0*/  BSYNC B1 ;  /* 0x0000000000017941 */ /* 0x000fea0003800000 */
.L_x_332:
        /* <DEDUP_REMOVED lines=12> */
.L_x_335:
[----:B------:R-:W-:Y:S05]  /*18090*/  BSYNC B1 ;  /* 0x0000000000017941 */ /* 0x000fea0003800000 */
.L_x_334:
        /* <DEDUP_REMOVED lines=12> */
.L_x_337:
[----:B------:R-:W-:Y:S05]  /*18160*/  BSYNC B1 ;  /* 0x0000000000017941 */ /* 0x000fea0003800000 */
.L_x_336:
        /* <DEDUP_REMOVED lines=9> */
.L_x_339:
[----:B------:R-:W-:Y:S05]  /*18200*/  BSYNC B1 ;  /* 0x0000000000017941 */ /* 0x000fea0003800000 */
.L_x_338:
        /* <DEDUP_REMOVED lines=9> */
.L_x_341:
[----:B------:R-:W-:Y:S05]  /*182a0*/  BSYNC B1 ;  /* 0x0000000000017941 */ /* 0x000fea0003800000 */
.L_x_340:
        /* <DEDUP_REMOVED lines=12> */
.L_x_343:
[----:B------:R-:W-:Y:S05]  /*18370*/  BSYNC B1 ;  /* 0x0000000000017941 */ /* 0x000fea0003800000 */
.L_x_342:
        /* <DEDUP_REMOVED lines=12> */
.L_x_345:
[----:B------:R-:W-:Y:S05]  /*18440*/  BSYNC B1 ;  /* 0x0000000000017941 */ /* 0x000fea0003800000 */
.L_x_344:
        /* <DEDUP_REMOVED lines=9> */
.L_x_347:
[----:B------:R-:W-:Y:S05]  /*184e0*/  BSYNC B1 ;  /* 0x0000000000017941 */ /* 0x000fea0003800000 */
.L_x_346:
        /* <DEDUP_REMOVED lines=9> */
.L_x_349:
[----:B------:R-:W-:Y:S05]  /*18580*/  BSYNC B1 ;  /* 0x0000000000017941 */ /* 0x000fea0003800000 */
.L_x_348:
        /* <DEDUP_REMOVED lines=12> */
.L_x_351:
[----:B------:R-:W-:Y:S05]  /*18650*/  BSYNC B1 ;  /* 0x0000000000017941 */ /* 0x000fea0003800000 */
.L_x_350:
        /* <DEDUP_REMOVED lines=12> */
.L_x_353:
[----:B------:R-:W-:Y:S05]  /*18720*/  BSYNC B1 ;  /* 0x0000000000017941 */ /* 0x000fea0003800000 */
.L_x_352:
        /* <DEDUP_REMOVED lines=9> */
.L_x_355:
[----:B------:R-:W-:Y:S05]  /*187c0*/  BSYNC B1 ;  /* 0x0000000000017941 */ /* 0x000fea0003800000 */
.L_x_354:
        /* <DEDUP_REMOVED lines=9> */
.L_x_357:
[----:B------:R-:W-:Y:S05]  /*18860*/  BSYNC B1 ;  /* 0x0000000000017941 */ /* 0x000fea0003800000 */
.L_x_356:
        /* <DEDUP_REMOVED lines=12> */
.L_x_359:
[----:B------:R-:W-:Y:S05]  /*18930*/  BSYNC B1 ;  /* 0x0000000000017941 */ /* 0x000fea0003800000 */
.L_x_358:
        /* <DEDUP_REMOVED lines=12> */
.L_x_361:
[----:B------:R-:W-:Y:S05]  /*18a00*/  BSYNC B1 ;  /* 0x0000000000017941 */ /* 0x000fea0003800000 */
.L_x_360:
        /* <DEDUP_REMOVED lines=9> */
.L_x_363:
[----:B------:R-:W-:Y:S05]  /*18aa0*/  BSYNC B1 ;  /* 0x0000000000017941 */ /* 0x000fea0003800000 */
.L_x_362:
        /* <DEDUP_REMOVED lines=9> */
.L_x_365:
[----:B------:R-:W-:Y:S05]  /*18b40*/  BSYNC B1 ;  /* 0x0000000000017941 */ /* 0x000fea0003800000 */
.L_x_364:
        /* <DEDUP_REMOVED lines=12> */
.L_x_367:
[----:B------:R-:W-:Y:S05]  /*18c10*/  BSYNC B1 ;  /* 0x0000000000017941 */ /* 0x000fea0003800000 */
.L_x_366:
        /* <DEDUP_REMOVED lines=12> */
.L_x_369:
[----:B------:R-:W-:Y:S05]  /*18ce0*/  BSYNC B1 ;  /* 0x0000000000017941 */ /* 0x000fea0003800000 */
.L_x_368:
        /* <DEDUP_REMOVED lines=9> */
.L_x_371:
[----:B------:R-:W-:Y:S05]  /*18d80*/  BSYNC B1 ;  /* 0x0000000000017941 */ /* 0x000fea0003800000 */
.L_x_370:
        /* <DEDUP_REMOVED lines=9> */
.L_x_373:
[----:B------:R-:W-:Y:S05]  /*18e20*/  BSYNC B1 ;  /* 0x0000000000017941 */ /* 0x000fea0003800000 */
.L_x_372:
        /* <DEDUP_REMOVED lines=12> */
.L_x_375:
[----:B------:R-:W-:Y:S05]  /*18ef0*/  BSYNC B1 ;  /* 0x0000000000017941 */ /* 0x000fea0003800000 */
.L_x_374:
        /* <DEDUP_REMOVED lines=12> */
.L_x_377:
[----:B------:R-:W-:Y:S05]  /*18fc0*/  BSYNC B1 ;  /* 0x0000000000017941 */ /* 0x000fea0003800000 */
.L_x_376:
        /* <DEDUP_REMOVED lines=9> */
.L_x_379:
[----:B------:R-:W-:Y:S05]  /*19060*/  BSYNC B1 ;  /* 0x0000000000017941 */ /* 0x000fea0003800000 */
.L_x_378:
        /* <DEDUP_REMOVED lines=9> */
.L_x_381:
[----:B------:R-:W-:Y:S05]  /*19100*/  BSYNC B1 ;  /* 0x0000000000017941 */ /* 0x000fea0003800000 */
.L_x_380:
        /* <DEDUP_REMOVED lines=12> */
.L_x_383:
[----:B------:R-:W-:Y:S05]  /*191d0*/  BSYNC B1 ;  /* 0x0000000000017941 */ /* 0x000fea0003800000 */
.L_x_382:
        /* <DEDUP_REMOVED lines=12> */
.L_x_385:
[----:B------:R-:W-:Y:S05]  /*192a0*/  BSYNC B1 ;  /* 0x0000000000017941 */ /* 0x000fea0003800000 */
.L_x_384:
        /* <DEDUP_REMOVED lines=9> */
.L_x_387:
[----:B------:R-:W-:Y:S05]  /*19340*/  BSYNC B1 ;  /* 0x0000000000017941 */ /* 0x000fea0003800000 */
.L_x_386:
        /* <DEDUP_REMOVED lines=9> */
.L_x_389:
[----:B------:R-:W-:Y:S05]  /*193e0*/  BSYNC B1 ;  /* 0x0000000000017941 */ /* 0x000fea0003800000 */
.L_x_388:
        /* <DEDUP_REMOVED lines=12> */
.L_x_391:
[----:B------:R-:W-:Y:S05]  /*194b0*/  BSYNC B1 ;  /* 0x0000000000017941 */ /* 0x000fea0003800000 */
.L_x_390:
        /* <DEDUP_REMOVED lines=12> */
.L_x_393:
[----:B------:R-:W-:Y:S05]  /*19580*/  BSYNC B1 ;  /* 0x0000000000017941 */ /* 0x000fea0003800000 */
.L_x_392:
        /* <DEDUP_REMOVED lines=9> */
.L_x_395:
[----:B------:R-:W-:Y:S05]  /*19620*/  BSYNC B1 ;  /* 0x0000000000017941 */ /* 0x000fea0003800000 */
.L_x_394:
        /* <DEDUP_REMOVED lines=9> */
.L_x_397:
[----:B------:R-:W-:Y:S05]  /*196c0*/  BSYNC B1 ;  /* 0x0000000000017941 */ /* 0x000fea0003800000 */
.L_x_396:
        /* <DEDUP_REMOVED lines=12> */
.L_x_399:
[----:B------:R-:W-:Y:S05]  /*19790*/  BSYNC B1 ;  /* 0x0000000000017941 */ /* 0x000fea0003800000 */
.L_x_398:
        /* <DEDUP_REMOVED lines=12> */
.L_x_401:
[----:B------:R-:W-:Y:S05]  /*19860*/  BSYNC B1 ;  /* 0x0000000000017941 */ /* 0x000fea0003800000 */
.L_x_400:
        /* <DEDUP_REMOVED lines=9> */
.L_x_403:
[----:B------:R-:W-:Y:S05]  /*19900*/  BSYNC B1 ;  /* 0x0000000000017941 */ /* 0x000fea0003800000 */
.L_x_402:
        /* <DEDUP_REMOVED lines=9> */
.L_x_405:
[----:B------:R-:W-:Y:S05]  /*199a0*/  BSYNC B1 ;  /* 0x0000000000017941 */ /* 0x000fea0003800000 */
.L_x_404:
        /* <DEDUP_REMOVED lines=12> */
.L_x_407:
[----:B------:R-:W-:Y:S05]  /*19a70*/  BSYNC B1 ;  /* 0x0000000000017941 */ /* 0x000fea0003800000 */
.L_x_406:
        /* <DEDUP_REMOVED lines=12> */
.L_x_409:
[----:B------:R-:W-:Y:S05]  /*19b40*/  BSYNC B1 ;  /* 0x0000000000017941 */ /* 0x000fea0003800000 */
.L_x_408:
        /* <DEDUP_REMOVED lines=9> */
.L_x_411:
[----:B------:R-:W-:Y:S05]  /*19be0*/  BSYNC B1 ;  /* 0x0000000000017941 */ /* 0x000fea0003800000 */
.L_x_410:
        /* <DEDUP_REMOVED lines=9> */
.L_x_413:
[----:B------:R-:W-:Y:S05]  /*19c80*/  BSYNC B1 ;  /* 0x0000000000017941 */ /* 0x000fea0003800000 */
.L_x_412:
        /* <DEDUP_REMOVED lines=12> */
.L_x_415:
[----:B------:R-:W-:Y:S05]  /*19d50*/  BSYNC B1 ;  /* 0x0000000000017941 */ /* 0x000fea0003800000 */
.L_x_414:
        /* <DEDUP_REMOVED lines=12> */
.L_x_417:
[----:B------:R-:W-:Y:S05]  /*19e20*/  BSYNC B1 ;  /* 0x0000000000017941 */ /* 0x000fea0003800000 */
.L_x_416:
        /* <DEDUP_REMOVED lines=9> */
.L_x_419:
[----:B------:R-:W-:Y:S05]  /*19ec0*/  BSYNC B1 ;  /* 0x0000000000017941 */ /* 0x000fea0003800000 */
.L_x_418:
        /* <DEDUP_REMOVED lines=9> */
.L_x_421:
[----:B------:R-:W-:Y:S05]  /*19f60*/  BSYNC B1 ;  /* 0x0000000000017941 */ /* 0x000fea0003800000 */
.L_x_420:
        /* <DEDUP_REMOVED lines=12> */
.L_x_423:
[----:B------:R-:W-:Y:S05]  /*1a030*/  BSYNC B1 ;  /* 0x0000000000017941 */ /* 0x000fea0003800000 */
.L_x_422:
        /* <DEDUP_REMOVED lines=12> */
.L_x_425:
[----:B------:R-:W-:Y:S05]  /*1a100*/  BSYNC B1 ;  /* 0x0000000000017941 */ /* 0x000fea0003800000 */
.L_x_424:
        /* <DEDUP_REMOVED lines=9> */
.L_x_427:
[----:B------:R-:W-:Y:S05]  /*1a1a0*/  BSYNC B1 ;  /* 0x0000000000017941 */ /* 0x000fea0003800000 */
.L_x_426:
        /* <DEDUP_REMOVED lines=9> */
.L_x_429:
[----:B------:R-:W-:Y:S05]  /*1a240*/  BSYNC B1 ;  /* 0x0000000000017941 */ /* 0x000fea0003800000 */
.L_x_428:
        /* <DEDUP_REMOVED lines=12> */
.L_x_431:
[----:B------:R-:W-:Y:S05]  /*1a310*/  BSYNC B1 ;  /* 0x0000000000017941 */ /* 0x000fea0003800000 */
.L_x_430:
        /* <DEDUP_REMOVED lines=12> */
.L_x_433:
[----:B------:R-:W-:Y:S05]  /*1a3e0*/  BSYNC B1 ;  /* 0x0000000000017941 */ /* 0x000fea0003800000 */
.L_x_432:
        /* <DEDUP_REMOVED lines=9> */
.L_x_435:
[----:B------:R-:W-:Y:S05]  /*1a480*/  BSYNC B1 ;  /* 0x0000000000017941 */ /* 0x000fea0003800000 */
.L_x_434:
        /* <DEDUP_REMOVED lines=9> */
.L_x_437:
[----:B------:R-:W-:Y:S05]  /*1a520*/  BSYNC B1 ;  /* 0x0000000000017941 */ /* 0x000fea0003800000 */
.L_x_436:
        /* <DEDUP_REMOVED lines=12> */
.L_x_439:
[----:B------:R-:W-:Y:S05]  /*1a5f0*/  BSYNC B1 ;  /* 0x0000000000017941 */ /* 0x000fea0003800000 */
.L_x_438:
        /* <DEDUP_REMOVED lines=12> */
.L_x_441:
[----:B------:R-:W-:Y:S05]  /*1a6c0*/  BSYNC B1 ;  /* 0x0000000000017941 */ /* 0x000fea0003800000 */
.L_x_440:
        /* <DEDUP_REMOVED lines=9> */
.L_x_443:
[----:B------:R-:W-:Y:S05]  /*1a760*/  BSYNC B1 ;  /* 0x0000000000017941 */ /* 0x000fea0003800000 */
.L_x_442:
        /* <DEDUP_REMOVED lines=9> */
.L_x_445:
[----:B------:R-:W-:Y:S05]  /*1a800*/  BSYNC B1 ;  /* 0x0000000000017941 */ /* 0x000fea0003800000 */
.L_x_444:
        /* <DEDUP_REMOVED lines=12> */
.L_x_447:
[----:B------:R-:W-:Y:S05]  /*1a8d0*/  BSYNC B1 ;  /* 0x0000000000017941 */ /* 0x000fea0003800000 */
.L_x_446:
        /* <DEDUP_REMOVED lines=12> */
.L_x_449:
[----:B------:R-:W-:Y:S05]  /*1a9a0*/  BSYNC B1 ;  /* 0x0000000000017941 */ /* 0x000fea0003800000 */
.L_x_448:
        /* <DEDUP_REMOVED lines=9> */
.L_x_451:
[----:B------:R-:W-:Y:S05]  /*1aa40*/  BSYNC B1 ;  /* 0x0000000000017941 */ /* 0x000fea0003800000 */
.L_x_450:
        /* <DEDUP_REMOVED lines=9> */
.L_x_453:
[----:B------:R-:W-:Y:S05]  /*1aae0*/  BSYNC B1 ;  /* 0x0000000000017941 */ /* 0x000fea0003800000 */
.L_x_452:
        /* <DEDUP_REMOVED lines=12> */
.L_x_455:
[----:B------:R-:W-:Y:S05]  /*1abb0*/  BSYNC B1 ;  /* 0x0000000000017941 */ /* 0x000fea0003800000 */
.L_x_454:
        /* <DEDUP_REMOVED lines=12> */
.L_x_457:
[----:B------:R-:W-:Y:S05]  /*1ac80*/  BSYNC B1 ;  /* 0x0000000000017941 */ /* 0x000fea0003800000 */
.L_x_456:
        /* <DEDUP_REMOVED lines=9> */
.L_x_459:
[----:B------:R-:W-:Y:S05]  /*1ad20*/  BSYNC B1 ;  /* 0x0000000000017941 */ /* 0x000fea0003800000 */
.L_x_458:
        /* <DEDUP_REMOVED lines=9> */
.L_x_461:
[----:B------:R-:W-:Y:S05]  /*1adc0*/  BSYNC B1 ;  /* 0x0000000000017941 */ /* 0x000fea0003800000 */
.L_x_460:
        /* <DEDUP_REMOVED lines=12> */
.L_x_463:
[----:B------:R-:W-:Y:S05]  /*1ae90*/  BSYNC B1 ;  /* 0x0000000000017941 */ /* 0x000fea0003800000 */
.L_x_462:
        /* <DEDUP_REMOVED lines=12> */
.L_x_465:
[----:B------:R-:W-:Y:S05]  /*1af60*/  BSYNC B1 ;  /* 0x0000000000017941 */ /* 0x000fea0003800000 */
.L_x_464:
        /* <DEDUP_REMOVED lines=9> */
.L_x_467:
[----:B------:R-:W-:Y:S05]  /*1b000*/  BSYNC B1 ;  /* 0x0000000000017941 */ /* 0x000fea0003800000 */
.L_x_466:
        /* <DEDUP_REMOVED lines=9> */
.L_x_469:
[----:B------:R-:W-:Y:S05]  /*1b0a0*/  BSYNC B1 ;  /* 0x0000000000017941 */ /* 0x000fea0003800000 */
.L_x_468:
        /* <DEDUP_REMOVED lines=12> */
.L_x_471:
[----:B------:R-:W-:Y:S05]  /*1b170*/  BSYNC B1 ;  /* 0x0000000000017941 */ /* 0x000fea0003800000 */
.L_x_470:
        /* <DEDUP_REMOVED lines=12> */
.L_x_473:
[----:B------:R-:W-:Y:S05]  /*1b240*/  BSYNC B1 ;  /* 0x0000000000017941 */ /* 0x000fea0003800000 */
.L_x_472:
        /* <DEDUP_REMOVED lines=9> */
.L_x_475:
[----:B------:R-:W-:Y:S05]  /*1b2e0*/  BSYNC B1 ;  /* 0x0000000000017941 */ /* 0x000fea0003800000 */
.L_x_474:
        /* <DEDUP_REMOVED lines=9> */
.L_x_477:
[----:B------:R-:W-:Y:S05]  /*1b380*/  BSYNC B1 ;  /* 0x0000000000017941 */ /* 0x000fea0003800000 */
.L_x_476:
        /* <DEDUP_REMOVED lines=12> */
.L_x_479:
[----:B------:R-:W-:Y:S05]  /*1b450*/  BSYNC B1 ;  /* 0x0000000000017941 */ /* 0x000fea0003800000 */
.L_x_478:
        /* <DEDUP_REMOVED lines=12> */
.L_x_481:
[----:B------:R-:W-:Y:S05]  /*1b520*/  BSYNC B1 ;  /* 0x0000000000017941 */ /* 0x000fea0003800000 */
.L_x_480:
        /* <DEDUP_REMOVED lines=9> */
.L_x_483:
[----:B------:R-:W-:Y:S05]  /*1b5c0*/  BSYNC B1 ;  /* 0x0000000000017941 */ /* 0x000fea0003800000 */
.L_x_482:
        /* <DEDUP_REMOVED lines=9> */
.L_x_485:
[----:B------:R-:W-:Y:S05]  /*1b660*/  BSYNC B1 ;  /* 0x0000000000017941 */ /* 0x000fea0003800000 */
.L_x_484:
        /* <DEDUP_REMOVED lines=12> */
.L_x_487:
[----:B------:R-:W-:Y:S05]  /*1b730*/  BSYNC B1 ;  /* 0x0000000000017941 */ /* 0x000fea0003800000 */
.L_x_486:
        /* <DEDUP_REMOVED lines=12> */
.L_x_489:
[----:B------:R-:W-:Y:S05]  /*1b800*/  BSYNC B1 ;  /* 0x0000000000017941 */ /* 0x000fea0003800000 */
.L_x_488:
        /* <DEDUP_REMOVED lines=9> */
.L_x_491:
[----:B------:R-:W-:Y:S05]  /*1b8a0*/  BSYNC B1 ;  /* 0x0000000000017941 */ /* 0x000fea0003800000 */
.L_x_490:
        /* <DEDUP_REMOVED lines=9> */
.L_x_493:
[----:B------:R-:W-:Y:S05]  /*1b940*/  BSYNC B1 ;  /* 0x0000000000017941 */ /* 0x000fea0003800000 */
.L_x_492:
        /* <DEDUP_REMOVED lines=12> */
.L_x_495:
[----:B------:R-:W-:Y:S05]  /*1ba10*/  BSYNC B1 ;  /* 0x0000000000017941 */ /* 0x000fea0003800000 */
.L_x_494:
        /* <DEDUP_REMOVED lines=12> */
.L_x_497:
[----:B------:R-:W-:Y:S05]  /*1bae0*/  BSYNC B1 ;  /* 0x0000000000017941 */ /* 0x000fea0003800000 */
.L_x_496:
        /* <DEDUP_REMOVED lines=9> */
.L_x_499:
[----:B------:R-:W-:Y:S05]  /*1bb80*/  BSYNC B1 ;  /* 0x0000000000017941 */ /* 0x000fea0003800000 */
.L_x_498:
        /* <DEDUP_REMOVED lines=9> */
.L_x_501:
[----:B------:R-:W-:Y:S05]  /*1bc20*/  BSYNC B1 ;  /* 0x0000000000017941 */ /* 0x000fea0003800000 */
.L_x_500:
        /* <DEDUP_REMOVED lines=12> */
.L_x_503:
[----:B------:R-:W-:Y:S05]  /*1bcf0*/  BSYNC B1 ;  /* 0x0000000000017941 */ /* 0x000fea0003800000 */
.L_x_502:
        /* <DEDUP_REMOVED lines=12> */
.L_x_505:
[----:B------:R-:W-:Y:S05]  /*1bdc0*/  BSYNC B1 ;  /* 0x0000000000017941 */ /* 0x000fea0003800000 */
.L_x_504:
        /* <DEDUP_REMOVED lines=9> */
.L_x_507:
[----:B------:R-:W-:Y:S05]  /*1be60*/  BSYNC B1 ;  /* 0x0000000000017941 */ /* 0x000fea0003800000 */
.L_x_506:
        /* <DEDUP_REMOVED lines=9> */
.L_x_509:
[----:B------:R-:W-:Y:S05]  /*1bf00*/  BSYNC B1 ;  /* 0x0000000000017941 */ /* 0x000fea0003800000 */
.L_x_508:
        /* <DEDUP_REMOVED lines=12> */
.L_x_511:
[----:B------:R-:W-:Y:S05]  /*1bfd0*/  BSYNC B1 ;  /* 0x0000000000017941 */ /* 0x000fea0003800000 */
.L_x_510:
        /* <DEDUP_REMOVED lines=12> */
.L_x_513:
[----:B------:R-:W-:Y:S05]  /*1c0a0*/  BSYNC B1 ;  /* 0x0000000000017941 */ /* 0x000fea0003800000 */
.L_x_512:
        /* <DEDUP_REMOVED lines=9> */
.L_x_515:
[----:B------:R-:W-:Y:S05]  /*1c140*/  BSYNC B1 ;  /* 0x0000000000017941 */ /* 0x000fea0003800000 */
.L_x_514:
        /* <DEDUP_REMOVED lines=9> */
.L_x_517:
[----:B------:R-:W-:Y:S05]  /*1c1e0*/  BSYNC B1 ;  /* 0x0000000000017941 */ /* 0x000fea0003800000 */
.L_x_516:
        /* <DEDUP_REMOVED lines=12> */
.L_x_519:
[----:B------:R-:W-:Y:S05]  /*1c2b0*/  BSYNC B1 ;  /* 0x0000000000017941 */ /* 0x000fea0003800000 */
.L_x_518:
        /* <DEDUP_REMOVED lines=12> */
.L_x_521:
[----:B------:R-:W-:Y:S05]  /*1c380*/  BSYNC B1 ;  /* 0x0000000000017941 */ /* 0x000fea0003800000 */
.L_x_520:
        /* <DEDUP_REMOVED lines=9> */
.L_x_523:
[----:B------:R-:W-:Y:S05]  /*1c420*/  BSYNC B1 ;  /* 0x0000000000017941 */ /* 0x000fea0003800000 */
.L_x_522:
        /* <DEDUP_REMOVED lines=9> */
.L_x_525:
[----:B------:R-:W-:Y:S05]  /*1c4c0*/  BSYNC B1 ;  /* 0x0000000000017941 */ /* 0x000fea0003800000 */
.L_x_524:
        /* <DEDUP_REMOVED lines=12> */
.L_x_527:
[----:B------:R-:W-:Y:S05]  /*1c590*/  BSYNC B1 ;  /* 0x0000000000017941 */ /* 0x000fea0003800000 */
.L_x_526:
        /* <DEDUP_REMOVED lines=12> */
.L_x_529:
[----:B------:R-:W-:Y:S05]  /*1c660*/  BSYNC B1 ;  /* 0x0000000000017941 */ /* 0x000fea0003800000 */
.L_x_528:
        /* <DEDUP_REMOVED lines=9> */
.L_x_531:
[----:B------:R-:W-:Y:S05]  /*1c700*/  BSYNC B1 ;  /* 0x0000000000017941 */ /* 0x000fea0003800000 */
.L_x_530:
        /* <DEDUP_REMOVED lines=9> */
.L_x_533:
[----:B------:R-:W-:Y:S05]  /*1c7a0*/  BSYNC B1 ;  /* 0x0000000000017941 */ /* 0x000fea0003800000 */
.L_x_532:
[----:B-----5:R-:W-:Y:S01]  /*1c7b0*/  IMAD.U32 R5, R3, 0x10000, RZ ;  /* 0x0001000003057824 */ /* 0x020fe200078e00ff */
[----:B------:R-:W-:Y:S01]  /*1c7c0*/  ISETP.GT.AND P1, PT, R0, 0xf9, P1 ;  /* 0x000000f90000780c */ /* 0x000fe20000f24270 */
[----:B0-----:R-:W-:Y:S01]  /*1c7d0*/  @P2 IMAD.MOV.U32 R4, RZ, RZ, R158 ;  /* 0x000000ffff042224 */ /* 0x001fe200078e009e */
[----:B------:R-:W-:Y:S01]  /*1c7e0*/  BSSY B1, `(.L_x_534) ;  /* 0x0000009000017945 */ /* 0x000fe20003800000 */
[----:B------:R-:W-:-:S04]  /*1c7f0*/  FMUL R5, R5, R16 ;  /* 0x0000001005057220 */ /* 0x000fc80000400000 */
[----:B------:R-:W-:-:S05]  /*1c800*/  FFMA R5, R150, R2, R5 ;  /* 0x0000000296057223 */ /* 0x000fca0000000005 */
[----:B------:R-:W-:-:S04]  /*1c810*/  F2FP.BF16.F32.PACK_AB R5, RZ, R5 ;  /* 0x00000005ff05723e */ /* 0x000fc800000010ff */
[----:B-1--4-:R-:W-:Y:S02]  /*1c820*/  PRMT R6, R5, 0x7610, R6 ;  /* 0x0000761005067816 */ /* 0x012fe40000000006 */
[----:B------:R-:W-:-:S05]  /*1c830*/  @P2 MOV R5, R159 ;  /* 0x0000009f00052202 */ /* 0x000fca0000000f00 */
[----:B------:R0:W-:Y:S01]  /*1c840*/  @P2 STG.E.U16 desc[UR44][R4.64+0x1f0], R6 ;  /* 0x0001f00604002986 */ /* 0x0001e2000c10152c */
[----:B------:R-:W-:Y:S05]  /*1c850*/  @!P1 BRA `(.L_x_535) ;  /* 0x0000000000049947 */ /* 0x000fea0003800000 */
[----:B------:R1:W5:Y:S02]  /*1c860*/  LDG.E.LTC128B.U16 R3, desc[UR44][R12.64+0x1f2] ;  /* 0x0001f22c0c037981 */ /* 0x000364000c1e1520 */
.L_x_535:
[----:B------:R-:W-:Y:S05]  /*1c870*/  BSYNC B1 ;  /* 0x0000000000017941 */ /* 0x000fea0003800000 */
.L_x_534:
[----:B------:R-:W-:Y:S05]  /*1c880*/  @!P1 BRA `(.L_x_536) ;  /* 0x0000004c00b09947 */ /* 0x000fea0003800000 */
[----:B-----5:R-:W-:-:S04]  /*1c890*/  IMAD.U32 R3, R3, 0x10000, RZ ;  /* 0x0001000003037824 */ /* 0x020fc800078e00ff */
[----:B------:R-:W-:-:S04]  /*1c8a0*/  FMUL R0, R3, R16 ;  /* 0x0000001003007220 */ /* 0x000fc80000400000 */
[----:B------:R-:W-:-:S05]  /*1c8b0*/  FFMA R0, R151, R2, R0 ;  /* 0x0000000297007223 */ /* 0x000fca0000000000 */
[----:B------:R-:W-:-:S05]  /*1c8c0*/  F2FP.BF16.F32.PACK_AB R0, RZ, R0 ;  /* 0x00000000ff00723e */ /* 0x000fca00000010ff */
[----:B------:R4:W-:Y:S01]  /*1c8d0*/  STG.E.U16 desc[UR44][R158.64+0x1f2], R0 ;  /* 0x0001f2009e007986 */ /* 0x0009e2000c10152c */
[----:B------:R-:W-:Y:S05]  /*1c8e0*/  BRA `(.L_x_536) ;  /* 0x0000004c00987947 */ /* 0x000fea0003800000 */
.L_x_29:
[----:B------:R-:W2:Y:S01]  /*1c8f0*/  LDL.LU R3, [R1] ;  /* 0x0000000001037983 */ /* 0x000ea20000300800 */
[----:B------:R-:W-:-:S03]  /*1c900*/  ULDC.64 UR4, c[0x0][0x5c0] ;  /* 0x0001700000047ab9 */ /* 0x000fc60000000a00 */
[----:B------:R-:W3:Y:S04]  /*1c910*/  LDL.LU R9, [R1+0x60] ;  /* 0x0000600001097983 */ /* 0x000ee80000300800 */
[----:B------:R-:W4:Y:S04]  /*1c920*/  LDL.LU R11, [R1+0x8c] ;  /* 0x00008c00010b7983 */ /* 0x000f280000300800 */
[----:B------:R-:W5:Y:S04]  /*1c930*/  LDL.LU R235, [R1+0x9c] ;  /* 0x00009c0001eb7983 */ /* 0x000f680000300800 */
        /* <DEDUP_REMOVED lines=75> */
[----:B------:R-:W5:Y:S01]  /*1cdf0*/  LDL.LU R158, [R1+0x1cc] ;  /* 0x0001cc00019e7983 */ /* 0x000f620000300800 */
[----:B--2---:R-:W-:-:S03]  /*1ce00*/  FMUL R3, R3, R2 ;  /* 0x0000000203037220 */ /* 0x004fc60000400000 */
[----:B------:R-:W2:Y:S01]  /*1ce10*/  LDL.LU R157, [R1+0x1d0] ;  /* 0x0001d000019d7983 */ /* 0x000ea20000300800 */
[----:B------:R-:W-:-:S03]  /*1ce20*/  LEA R4, P0, R6, UR4, 0x1 ;  /* 0x0000000406047c11 */ /* 0x000fc6000f8008ff */
[----:B------:R-:W2:Y:S04]  /*1ce30*/  LDL.LU R156, [R1+0x1d4] ;  /* 0x0001d400019c7983 */ /* 0x000ea80000300800 */
[----:B------:R-:W2:Y:S04]  /*1ce40*/  LDL.LU R155, [R1+0x1d8] ;  /* 0x0001d800019b7983 */ /* 0x000ea80000300800 */
[----:B------:R-:W2:Y:S04]  /*1ce50*/  LDL.LU R154, [R1+0x1dc] ;  /* 0x0001dc00019a7983 */ /* 0x000ea80000300800 */
[----:B------:R-:W2:Y:S01]  /*1ce60*/  LDL.LU R153, [R1+0x1e0] ;  /* 0x0001e00001997983 */ /* 0x000ea20000300800 */
[----:B------:R-:W-:-:S03]  /*1ce70*/  LEA.HI.X R5, R6, UR5, R10, 0x1, P0 ;  /* 0x0000000506057c11 */ /* 0x000fc600080f0c0a */
[----:B------:R-:W2:Y:S01]  /*1ce80*/  LDL.LU R152, [R1+0x1e4] ;  /* 0x0001e40001987983 */ /* 0x000ea20000300800 */
[----:B------:R-:W-:-:S03]  /*1ce90*/  F2FP.BF16.F32.PACK_AB R3, RZ, R3 ;  /* 0x00000003ff03723e */ /* 0x000fc600000010ff */
[----:B------:R-:W2:Y:S04]  /*1cea0*/  LDL.LU R23, [R1+0x1e8] ;  /* 0x0001e80001177983 */ /* 0x000ea80000300800 */
[----:B------:R-:W2:Y:S04]  /*1ceb0*/  LDL.LU R22, [R1+0x1ec] ;  /* 0x0001ec0001167983 */ /* 0x000ea80000300800 */
[----:B------:R-:W2:Y:S04]  /*1cec0*/  LDL.LU R21, [R1+0x1f0] ;  /* 0x0001f00001157983 */ /* 0x000ea80000300800 */
[----:B------:R-:W2:Y:S04]  /*1ced0*/  LDL.LU R20, [R1+0x1f4] ;  /* 0x0001f40001147983 */ /* 0x000ea80000300800 */
[----:B------:R-:W2:Y:S04]  /*1cee0*/  LDL.LU R19, [R1+0x1f8] ;  /* 0x0001f80001137983 */ /* 0x000ea80000300800 */
[----:B------:R-:W2:Y:S04]  /*1cef0*/  LDL.LU R18, [R1+0x1fc] ;  /* 0x0001fc0001127983 */ /* 0x000ea80000300800 */
[----:B------:R-:W3:Y:S04]  /*1cf00*/  LDL.LU R7, [R1+0x8] ;  /* 0x0000080001077983 */ /* 0x000ee80000300800 */
[----:B------:R-:W4:Y:S04]  /*1cf10*/  LDL.LU R6, [R1+0xc] ;  /* 0x00000c0001067983 */ /* 0x000f280000300800 */
[----:B------:R0:W-:Y:S04]  /*1cf20*/  @P1 STG.E.U16 desc[UR44][R4.64], R3 ;  /* 0x0000000304001986 */ /* 0x0001e8000c10152c */
[----:B0-----:R-:W5:Y:S01]  /*1cf30*/  LDL.LU R3, [R1+0x4] ;  /* 0x0000040001037983 */ /* 0x001f620000300800 */
[----:B------:R-:W-:Y:S01]  /*1cf40*/  ISETP.GT.AND P0, PT, R0, 0x1, P3 ;  /* 0x000000010000780c */ /* 0x000fe20001f04270 */
[----:B------:R-:W-:Y:S01]  /*1cf50*/  USHF.L.U32 UR5, UR8, 0x4, URZ ;  /* 0x0000000408057899 */ /* 0x000fe2000800063f */
[----:B------:R-:W-:Y:S01]  /*1cf60*/  ISETP.GT.AND P2, PT, R17, 0x8, PT ;  /* 0x000000081100780c */ /* 0x000fe20003f44270 */
[----:B------:R-:W-:Y:S01]  /*1cf70*/  USHF.L.U64.HI UR4, UR8, 0x4, UR9 ;  /* 0x0000000408047899 */ /* 0x000fe20008010209 */
[----:B---3--:R-:W-:-:S05]  /*1cf80*/  FMUL R7, R7, R2 ;  /* 0x0000000207077220 */ /* 0x008fca0000400000 */
[----:B------:R-:W-:-:S04]  /*1cf90*/  F2FP.BF16.F32.PACK_AB R7, RZ, R7 ;  /* 0x00000007ff07723e */ /* 0x000fc800000010ff */
[----:B------:R-:W-:Y:S01]  /*1cfa0*/  PRMT R8, R7, 0x7610, R8 ;  /* 0x0000761007087816 */ /* 0x000fe20000000008 */
[----:B-----5:R-:W-:-:S05]  /*1cfb0*/  FMUL R3, R3, R2 ;  /* 0x0000000203037220 */ /* 0x020fca0000400000 */
[----:B------:R-:W-:-:S05]  /*1cfc0*/  F2FP.BF16.F32.PACK_AB R3, RZ, R3 ;  /* 0x00000003ff03723e */ /* 0x000fca00000010ff */
[----:B------:R4:W-:Y:S01]  /*1cfd0*/  @P0 STG.E.U16 desc[UR44][R4.64+0x2], R3 ;  /* 0x0000020304000986 */ /* 0x0009e2000c10152c */
[----:B------:R-:W-:Y:S01]  /*1cfe0*/  ISETP.GT.AND P0, PT, R0, RZ, P2 ;  /* 0x000000ff0000720c */ /* 0x000fe20001704270 */
[----:B----4-:R-:W-:Y:S01]  /*1cff0*/  FMUL R3, R6, R2 ;  /* 0x0000000206037220 */ /* 0x010fe20000400000 */
[----:B------:R-:W-:-:S04]  /*1d000*/  IADD3 R6, P1, R4, UR5, RZ ;  /* 0x0000000504067c10 */ /* 0x000fc8000ff3e0ff */
[----:B------:R-:W-:Y:S02]  /*1d010*/  IADD3.X R7, R5, UR4, RZ, P1, !PT ;  /* 0x0000000405077c10 */ /* 0x000fe40008ffe4ff */
[----:B------:R-:W-:-:S05]  /*1d020*/  F2FP.BF16.F32.PACK_AB R3, RZ, R3 ;  /* 0x00000003ff03723e */ /* 0x000fca00000010ff */
[----:B------:R0:W-:Y:S01]  /*1d030*/  @P0 STG.E.U16 desc[UR44][R6.64], R8 ;  /* 0x0000000806000986 */ /* 0x0001e2000c10152c */
[----:B------:R-:W-:-:S03]  /*1d040*/  ISETP.GT.AND P0, PT, R0, 0x1, P2 ;  /* 0x000000010000780c */ /* 0x000fc60001704270 */
[----:B0-----:R-:W3:Y:S10]  /*1d050*/  LDL.LU R8, [R1+0x50] ;  /* 0x0000500001087983 */ /* 0x001ef40000300800 */
[----:B------:R0:W-:Y:S04]  /*1d060*/  @P0 STG.E.U16 desc[UR44][R6.64+0x2], R3 ;  /* 0x0000020306000986 */ /* 0x0001e8000c10152c */
[----:B0-----:R-:W4:Y:S01]  /*1d070*/  LDL.LU R3, [R1+0x10] ;  /* 0x0000100001037983 */ /* 0x001f220000300800 */
[----:B------:R-:W-:Y:S01]  /*1d080*/  ISETP.GT.AND P0, PT, R0, 0x8, P3 ;  /* 0x000000080000780c */ /* 0x000fe20001f04270 */
[----:B----4-:R-:W-:-:S05]  /*1d090*/  FMUL R3, R3, R2 ;  /* 0x0000000203037220 */ /* 0x010fca0000400000 */
[----:B------:R-:W-:-:S07]  /*1d0a0*/  F2FP.BF16.F32.PACK_AB R3, RZ, R3 ;  /* 0x00000003ff03723e */ /* 0x000fce00000010ff */
        /* <DEDUP_REMOVED lines=73> */
[----:B---3--:R-:W-:-:S05]  /*1d540*/  FMUL R8, R8, R2 ;  /* 0x0000000208087220 */ /* 0x008fca0000400000 */
[----:B------:R-:W-:Y:S01]  /*1d550*/  F2FP.BF16.F32.PACK_AB R8, RZ, R8 ;  /* 0x00000008ff08723e */ /* 0x000fe200000010ff */
[----:B----4-:R-:W-:-:S05]  /*1d560*/  FMUL R3, R3, R2 ;  /* 0x0000000203037220 */ /* 0x010fca0000400000 */
[----:B------:R-:W-:-:S05]  /*1d570*/  F2FP.BF16.F32.PACK_AB R3, RZ, R3 ;  /* 0x00000003ff03723e */ /* 0x000fca00000010ff */
[----:B------:R0:W-:Y:S01]  /*1d580*/  @P0 STG.E.U16 desc[UR44][R6.64+0x42], R3 ;  /* 0x0000420306000986 */ /* 0x0001e2000c10152c */
[----:B------:R-:W-:-:S03]  /*1d590*/  ISETP.GT.AND P0, PT, R0, 0x28, P3 ;  /* 0x000000280000780c */ /* 0x000fc60001f04270 */
[----:B0-----:R-:W3:Y:S01]  /*1d5a0*/  LDL.LU R3, [R1+0x54] ;  /* 0x0000540001037983 */ /* 0x001ee20000300800 */
[----:B------:R-:W-:-:S09]  /*1d5b0*/  ISETP.GT.AND P1, PT, R0, 0x29, P3 ;  /* 0x000000290000780c */ /* 0x000fd20001f24270 */
[----:B------:R0:W-:Y:S04]  /*1d5c0*/  @P0 STG.E.U16 desc[UR44][R4.64+0x50], R8 ;  /* 0x0000500804000986 */ /* 0x0001e8000c10152c */
[----:B0-----:R-:W4:Y:S01]  /*1d5d0*/  LDL.LU R8, [R1+0x58] ;  /* 0x0000580001087983 */ /* 0x001f220000300800 */
[----:B---3--:R-:W-:-:S05]  /*1d5e0*/  FMUL R3, R3, R2 ;  /* 0x0000000203037220 */ /* 0x008fca0000400000 */
[----:B------:R-:W-:-:S05]  /*1d5f0*/  F2FP.BF16.F32.PACK_AB R3, RZ, R3 ;  /* 0x00000003ff03723e */ /* 0x000fca00000010ff */
[----:B------:R0:W-:Y:S01]  /*1d600*/  @P1 STG.E.U16 desc[UR44][R4.64+0x52], R3 ;  /* 0x0000520304001986 */ /* 0x0001e2000c10152c */
[----:B----4-:R-:W-:-:S05]  /*1d610*/  FMUL R8, R8, R2 ;  /* 0x0000000208087220 */ /* 0x010fca0000400000 */
[----:B------:R-:W-:Y:S01]  /*1d620*/  F2FP.BF16.F32.PACK_AB R8, RZ, R8 ;  /* 0x00000008ff08723e */ /* 0x000fe200000010ff */
[----:B0-----:R-:W3:Y:S03]  /*1d630*/  LDL.LU R3, [R1+0x5c] ;  /* 0x00005c0001037983 */ /* 0x001ee60000300800 */
[----:B------:R-:W-:Y:S02]  /*1d640*/  PRMT R10, R8, 0x7610, R10 ;  /* 0x00007610080a7816 */ /* 0x000fe4000000000a */
[----:B------:R-:W4:Y:S01]  /*1d650*/  LDL.LU R8, [R1+0x64] ;  /* 0x0000640001087983 */ /* 0x000f220000300800 */
[C---:B------:R-:W-:Y:S02]  /*1d660*/  ISETP.GT.AND P1, PT, R0.reuse, 0x28, P2 ;  /* 0x000000280000780c */ /* 0x040fe40001724270 */
[C---:B------:R-:W-:Y:S02]  /*1d670*/  ISETP.GT.AND P4, PT, R0.reuse, 0x29, P2 ;  /* 0x000000290000780c */ /* 0x040fe40001784270 */
[C---:B------:R-:W-:Y:S01]  /*1d680*/  ISETP.GT.AND P5, PT, R0.reuse, 0x30, P3 ;  /* 0x000000300000780c */ /* 0x040fe20001fa4270 */
[----:B------:R-:W-:Y:S01]  /*1d690*/  FMUL R9, R9, R2 ;  /* 0x0000000209097220 */ /* 0x000fe20000400000 */
[----:B------:R-:W-:-:S04]  /*1d6a0*/  ISETP.GT.AND P0, PT, R0, 0x31, P3 ;  /* 0x000000310000780c */ /* 0x000fc80001f04270 */
[----:B------:R-:W-:-:S03]  /*1d6b0*/  F2FP.BF16.F32.PACK_AB R9, RZ, R9 ;  /* 0x00000009ff09723e */ /* 0x000fc600000010ff */
[----:B------:R0:W-:Y:S04]  /*1d6c0*/  @P1 STG.E.U16 desc[UR44][R6.64+0x50], R10 ;  /* 0x0000500a06001986 */ /* 0x0001e8000c10152c */
[----:B0-----:R-:W5:Y:S01]  /*1d6d0*/  LDL.LU R10, [R1+0x74] ;  /* 0x00007400010a7983 */ /* 0x001f620000300800 */
[----:B---3--:R-:W-:-:S05]  /*1d6e0*/  FMUL R3, R3, R2 ;  /* 0x0000000203037220 */ /* 0x008fca0000400000 */
[----:B------:R-:W-:Y:S01]  /*1d6f0*/  F2FP.BF16.F32.PACK_AB R3, RZ, R3 ;  /* 0x00000003ff03723e */ /* 0x000fe200000010ff */
[----:B----4-:R-:W-:-:S04]  /*1d700*/  FMUL R8, R8, R2 ;  /* 0x0000000208087220 */ /* 0x010fc80000400000 */
[----:B------:R0:W-:Y:S04]  /*1d710*/  @P4 STG.E.U16 desc[UR44][R6.64+0x52], R3 ;  /* 0x0000520306004986 */ /* 0x0001e8000c10152c */
[----:B------:R1:W-:Y:S01]  /*1d720*/  @P5 STG.E.U16 desc[UR44][R4.64+0x60], R9 ;  /* 0x0000600904005986 */ /* 0x0003e2000c10152c */
[----:B0-----:R-:W-:-:S03]  /*1d730*/  F2FP.BF16.F32.PACK_AB R3, RZ, R8 ;  /* 0x00000008ff03723e */ /* 0x001fc600000010ff */
[----:B------:R-:W3:Y:S01]  /*1d740*/  LDL.LU R8, [R1+0x68] ;  /* 0x0000680001087983 */ /* 0x000ee20000300800 */
[----:B-1----:R-:W-:-:S03]  /*1d750*/  PRMT R9, R3, 0x7610, R9 ;  /* 0x0000761003097816 */ /* 0x002fc60000000009 */
[----:B------:R-:W4:Y:S04]  /*1d760*/  LDL.LU R3, [R1+0x6c] ;  /* 0x00006c0001037983 */ /* 0x000f280000300800 */
[----:B------:R0:W-:Y:S04]  /*1d770*/  @P0 STG.E.U16 desc[UR44][R4.64+0x62], R9 ;  /* 0x0000620904000986 */ /* 0x0001e8000c10152c */
[----:B0-----:R-:W2:Y:S01]  /*1d780*/  LDL.LU R9, [R1+0x70] ;  /* 0x0000700001097983 */ /* 0x001ea20000300800 */
[----:B------:R-:W-:Y:S01]  /*1d790*/  ISETP.GT.AND P1, PT, R0, 0x30, P2 ;  /* 0x000000300000780c */ /* 0x000fe20001724270 */
[----:B---3--:R-:W-:-:S05]  /*1d7a0*/  FMUL R8, R8, R2 ;  /* 0x0000000208087220 */ /* 0x008fca0000400000 */
[----:B------:R-:W-:-:S07]  /*1d7b0*/  F2FP.BF16.F32.PACK_AB R8, RZ, R8 ;  /* 0x00000008ff08723e */ /* 0x000fce00000010ff */
[----:B------:R0:W-:Y:S01]  /*1d7c0*/  @P1 STG.E.U16 desc[UR44][R6.64+0x60], R8 ;  /* 0x0000600806001986 */ /* 0x0001e2000c10152c */
[----:B--2---:R-:W-:-:S05]  /*1d7d0*/  FMUL R9, R9, R2 ;  /* 0x0000000209097220 */ /* 0x004fca0000400000 */
[----:B0-----:R-:W-:-:S04]  /*1d7e0*/  F2FP.BF16.F32.PACK_AB R8, RZ, R9 ;  /* 0x00000009ff08723e */ /* 0x001fc800000010ff */
[----:B------:R-:W-:Y:S02]  /*1d7f0*/  PRMT R9, R8, 0x7610, R9 ;  /* 0x0000761008097816 */ /* 0x000fe40000000009 */
[----:B------:R-:W2:Y:S01]  /*1d800*/  LDL.LU R8, [R1+0x78] ;  /* 0x0000780001087983 */ /* 0x000ea20000300800 */
[----:B------:R-:W-:Y:S01]  /*1d810*/  ISETP.GT.AND P4, PT, R0, 0x31, P2 ;  /* 0x000000310000780c */ /* 0x000fe20001784270 */
[-C--:B----4-:R-:W-:Y:S01]  /*1d820*/  FMUL R3, R3, R2.reuse ;  /* 0x0000000203037220 */ /* 0x090fe20000400000 */
[----:B-----5:R-:W-:Y:S01]  /*1d830*/  FMUL R10, R10, R2 ;  /* 0x000000020a0a7220 */ /* 0x020fe20000400000 */
[----:B------:R-:W-:-:S03]  /*1d840*/  ISETP.GT.AND P5, PT, R0, 0x38, P3 ;  /* 0x000000380000780c */ /* 0x000fc60001fa4270 */
[----:B------:R-:W-:Y:S02]  /*1d850*/  F2FP.BF16.F32.PACK_AB R3, RZ, R3 ;  /* 0x00000003ff03723e */ /* 0x000fe400000010ff */
[----:B------:R-:W-:-:S05]  /*1d860*/  ISETP.GT.AND P6, PT, R0, 0x39, P3 ;  /* 0x000000390000780c */ /* 0x000fca0001fc4270 */
[----:B------:R0:W-:Y:S04]  /*1d870*/  @P4 STG.E.U16 desc[UR44][R6.64+0x62], R3 ;  /* 0x0000620306004986 */ /* 0x0001e8000c10152c */
[----:B------:R1:W-:Y:S01]  /*1d880*/  @P5 STG.E.U16 desc[UR44][R4.64+0x70], R9 ;  /* 0x0000700904005986 */ /* 0x0003e2000c10152c */
[----:B0-----:R-:W-:-:S04]  /*1d890*/  F2FP.BF16.F32.PACK_AB R3, RZ, R10 ;  /* 0x0000000aff03723e */ /* 0x001fc800000010ff */
[----:B------:R-:W-:Y:S01]  /*1d8a0*/  PRMT R10, R3, 0x7610, R10 ;  /* 0x00007610030a7816 */ /* 0x000fe2000000000a */
[----:B-1----:R-:W3:Y:S04]  /*1d8b0*/  LDL.LU R9, [R1+0x7c] ;  /* 0x00007c0001097983 */ /* 0x002ee80000300800 */
[----:B------:R0:W-:Y:S01]  /*1d8c0*/  @P6 STG.E.U16 desc[UR44][R4.64+0x72], R10 ;  /* 0x0000720a04006986 */ /* 0x0001e2000c10152c */
[----:B--2---:R-:W-:-:S05]  /*1d8d0*/  FMUL R8, R8, R2 ;  /* 0x0000000208087220 */ /* 0x004fca0000400000 */
[----:B------:R-:W-:Y:S02]  /*1d8e0*/  F2FP.BF16.F32.PACK_AB R3, RZ, R8 ;  /* 0x00000008ff03723e */ /* 0x000fe400000010ff */
[----:B------:R-:W2:Y:S02]  /*1d8f0*/  LDL.LU R8, [R1+0x80] ;  /* 0x0000800001087983 */ /* 0x000ea40000300800 */
[----:B0-----:R-:W-:Y:S02]  /*1d900*/  PRMT R10, R3, 0x7610, R10 ;  /* 0x00007610030a7816 */ /* 0x001fe4000000000a */
[----:B------:R-:W4:Y:S01]  /*1d910*/  LDL.LU R3, [R1+0x84] ;  /* 0x0000840001037983 */ /* 0x000f220000300800 */
[----:B------:R-:W-:-:S13]  /*1d920*/  ISETP.GT.AND P0, PT, R0, 0x38, P2 ;  /* 0x000000380000780c */ /* 0x000fda0001704270 */
[----:B------:R0:W-:Y:S01]  /*1d930*/  @P0 STG.E.U16 desc[UR44][R6.64+0x70], R10 ;  /* 0x0000700a06000986 */ /* 0x0001e2000c10152c */
[-C--:B--2---:R-:W-:Y:S01]  /*1d940*/  FMUL R8, R8, R2.reuse ;  /* 0x0000000208087220 */ /* 0x084fe20000400000 */
[----:B----4-:R-:W-:-:S04]  /*1d950*/  FMUL R3, R3, R2 ;  /* 0x0000000203037220 */ /* 0x010fc80000400000 */
[----:B0-----:R-:W-:Y:S02]  /*1d960*/  F2FP.BF16.F32.PACK_AB R10, RZ, R8 ;  /* 0x00000008ff0a723e */ /* 0x001fe400000010ff */
[----:B------:R-:W-:Y:S02]  /*1d970*/  F2FP.BF16.F32.PACK_AB R8, RZ, R3 ;  /* 0x00000003ff08723e */ /* 0x000fe400000010ff */
[----:B------:R-:W2:Y:S01]  /*1d980*/  LDL.LU R3, [R1+0x88] ;  /* 0x0000880001037983 */ /* 0x000ea20000300800 */
[----:B------:R-:W-:Y:S01]  /*1d990*/  ISETP.GT.AND P1, PT, R0, 0x39, P2 ;  /* 0x000000390000780c */ /* 0x000fe20001724270 */
[----:B---3--:R-:W-:-:S05]  /*1d9a0*/  FMUL R9, R9, R2 ;  /* 0x0000000209097220 */ /* 0x008fca0000400000 */
[----:B------:R-:W-:-:S07]  /*1d9b0*/  F2FP.BF16.F32.PACK_AB R9, RZ, R9 ;  /* 0x00000009ff09723e */ /* 0x000fce00000010ff */
[----:B------:R0:W-:Y:S04]  /*1d9c0*/  @P1 STG.E.U16 desc[UR44][R6.64+0x72], R9 ;  /* 0x0000720906001986 */ /* 0x0001e8000c10152c */
[----:B0-----:R-:W3:Y:S01]  /*1d9d0*/  LDL.LU R9, [R1+0x94] ;  /* 0x0000940001097983 */ /* 0x001ee20000300800 */
[----:B--2---:R-:W-:-:S05]  /*1d9e0*/  FMUL R3, R3, R2 ;  /* 0x0000000203037220 */ /* 0x004fca0000400000 */
[----:B------:R-:W-:-:S04]  /*1d9f0*/  F2FP.BF16.F32.PACK_AB R3, RZ, R3 ;  /* 0x00000003ff03723e */ /* 0x000fc800000010ff */
[----:B------:R-:W-:Y:S02]  /*1da00*/  PRMT R12, R3, 0x7610, R12 ;  /* 0x00007610030c7816 */ /* 0x000fe4000000000c */
[----:B------:R-:W2:Y:S01]  /*1da10*/  LDL.LU R3, [R1+0x90] ;  /* 0x0000900001037983 */ /* 0x000ea20000300800 */
[----:B------:R-:W-:-:S13]  /*1da20*/  ISETP.GT.AND P4, PT, R0, 0x40, P3 ;  /* 0x000000400000780c */ /* 0x000fda0001f84270 */
[----:B------:R0:W-:Y:S01]  /*1da30*/  @P4 STG.E.U16 desc[UR44][R4.64+0x80], R10 ;  /* 0x0000800a04004986 */ /* 0x0001e2000c10152c */
[----:B--2---:R-:W-:-:S05]  /*1da40*/  FMUL R3, R3, R2 ;  /* 0x0000000203037220 */ /* 0x004fca0000400000 */
[----:B0-----:R-:W-:Y:S02]  /*1da50*/  F2FP.BF16.F32.PACK_AB R10, RZ, R3 ;  /* 0x00000003ff0a723e */ /* 0x001fe400000010ff */
[----:B------:R-:W2:Y:S01]  /*1da60*/  LDL.LU R3, [R1+0x98] ;  /* 0x0000980001037983 */ /* 0x000ea20000300800 */
[C---:B------:R-:W-:Y:S02]  /*1da70*/  ISETP.GT.AND P5, PT, R0.reuse, 0x41, P3 ;  /* 0x000000410000780c */ /* 0x040fe40001fa4270 */
[C---:B------:R-:W-:Y:S01]  /*1da80*/  ISETP.GT.AND P0, PT, R0.reuse, 0x40, P2 ;  /* 0x000000400000780c */ /* 0x040fe20001704270 */
[-C--:B---3--:R-:W-:Y:S01]  /*1da90*/  FMUL R9, R9, R2.reuse ;  /* 0x0000000209097220 */ /* 0x088fe20000400000 */
[C---:B------:R-:W-:Y:S01]  /*1daa0*/  ISETP.GT.AND P1, PT, R0.reuse, 0x41, P2 ;  /* 0x000000410000780c */ /* 0x040fe20001724270 */
[----:B------:R-:W-:Y:S01]  /*1dab0*/  FMUL R11, R11, R2 ;  /* 0x000000020b0b7220 */ /* 0x000fe20000400000 */
[----:B------:R-:W-:Y:S02]  /*1dac0*/  ISETP.GT.AND P4, PT, R0, 0x48, P3 ;  /* 0x000000480000780c */ /* 0x000fe40001f84270 */
[----:B------:R-:W-:-:S05]  /*1dad0*/  F2FP.BF16.F32.PACK_AB R9, RZ, R9 ;  /* 0x00000009ff09723e */ /* 0x000fca00000010ff */
[----:B------:R0:W-:Y:S01]  /*1dae0*/  @P5 STG.E.U16 desc[UR44][R4.64+0x82], R8 ;  /* 0x0000820804005986 */ /* 0x0001e2000c10152c */
[----:B------:R-:W-:-:S03]  /*1daf0*/  ISETP.GT.AND P5, PT, R0, 0x49, P3 ;  /* 0x000000490000780c */ /* 0x000fc60001fa4270 */
[----:B------:R1:W-:Y:S01]  /*1db00*/  @P0 STG.E.U16 desc[UR44][R6.64+0x80], R12 ;  /* 0x0000800c06000986 */ /* 0x0003e2000c10152c */
[----:B------:R-:W-:Y:S02]  /*1db10*/  ISETP.GT.AND P0, PT, R0, 0x48, P2 ;  /* 0x000000480000780c */ /* 0x000fe40001704270 */
[----:B------:R-:W-:Y:S02]  /*1db20*/  F2FP.BF16.F32.PACK_AB R11, RZ, R11 ;  /* 0x0000000bff0b723e */ /* 0x000fe400000010ff */
[----:B0-----:R-:W-:-:S03]  /*1db30*/  PRMT R8, R10, 0x7610, R8 ;  /* 0x000076100a087816 */ /* 0x001fc60000000008 */
[----:B------:R-:W-:Y:S01]  /*1db40*/  @P1 STG.E.U16 desc[UR44][R6.64+0x82], R11 ;  /* 0x0000820b06001986 */ /* 0x000fe2000c10152c */
[----:B-1----:R-:W-:Y:S02]  /*1db50*/  PRMT R12, R9, 0x7610, R12 ;  /* 0x00007610090c7816 */ /* 0x002fe4000000000c */
[C---:B------:R-:W-:Y:S01]  /*1db60*/  ISETP.GT.AND P1, PT, R0.reuse, 0x49, P2 ;  /* 0x000000490000780c */ /* 0x040fe20001724270 */
[----:B------:R0:W-:Y:S01]  /*1db70*/  @P4 STG.E.U16 desc[UR44][R4.64+0x90], R8 ;  /* 0x0000900804004986 */ /* 0x0001e2000c10152c */
[----:B------:R-:W-:-:S03]  /*1db80*/  ISETP.GT.AND P4, PT, R0, 0x50, P3 ;  /* 0x000000500000780c */ /* 0x000fc60001f84270 */
[----:B------:R1:W-:Y:S01]  /*1db90*/  @P5 STG.E.U16 desc[UR44][R4.64+0x92], R12 ;  /* 0x0000920c04005986 */ /* 0x0003e2000c10152c */
[----:B0-----:R-:W-:Y:S01]  /*1dba0*/  FMUL R8, R233, R2 ;  /* 0x00000002e9087220 */ /* 0x001fe20000400000 */
[----:B------:R-:W-:-:S04]  /*1dbb0*/  ISETP.GT.AND P5, PT, R0, 0x51, P3 ;  /* 0x000000510000780c */ /* 0x000fc80001fa4270 */
[----:B------:R-:W-:-:S04]  /*1dbc0*/  F2FP.BF16.F32.PACK_AB R8, RZ, R8 ;  /* 0x00000008ff08723e */ /* 0x000fc800000010ff */
[----:B-1----:R-:W-:Y:S02]  /*1dbd0*/  PRMT R12, R8, 0x7610, R12 ;  /* 0x00007610080c7816 */ /* 0x002fe4000000000c */
[----:B------:R-:W-:Y:S01]  /*1dbe0*/  ISETP.GT.AND P6, PT, R0, 0x71, P3 ;  /* 0x000000710000780c */ /* 0x000fe20001fc4270 */
[----:B--2---:R-:W-:-:S05]  /*1dbf0*/  FMUL R3, R3, R2 ;  /* 0x0000000203037220 */ /* 0x004fca0000400000 */
[----:B------:R-:W-:Y:S01]  /*1dc00*/  F2FP.BF16.F32.PACK_AB R10, RZ, R3 ;  /* 0x00000003ff0a723e */ /* 0x000fe200000010ff */
[----:B------:R-:W-:-:S05]  /*1dc10*/  FMUL R3, R235, R2 ;  /* 0x00000002eb037220 */ /* 0x000fca0000400000 */
[----:B------:R-:W-:Y:S01]  /*1dc20*/  F2FP.BF16.F32.PACK_AB R9, RZ, R3 ;  /* 0x00000003ff09723e */ /* 0x000fe200000010ff */
[-C--:B------:R-:W-:Y:S01]  /*1dc30*/  FMUL R3, R234, R2.reuse ;  /* 0x00000002ea037220 */ /* 0x080fe20000400000 */
[----:B------:R0:W-:Y:S04]  /*1dc40*/  @P0 STG.E.U16 desc[UR44][R6.64+0x90], R10 ;  /* 0x0000900a06000986 */ /* 0x0001e8000c10152c */
[----:B------:R-:W-:Y:S02]  /*1dc50*/  F2FP.BF16.F32.PACK_AB R3, RZ, R3 ;  /* 0x00000003ff03723e */ /* 0x000fe400000010ff */
[----:B------:R-:W-:Y:S01]  /*1dc60*/  PRMT R11, R9, 0x7610, R11 ;  /* 0x00007610090b7816 */ /* 0x000fe2000000000b */
[-C--:B------:R-:W-:Y:S01]  /*1dc70*/  FMUL R9, R232, R2.reuse ;  /* 0x00000002e8097220 */ /* 0x080fe20000400000 */
[----:B0-----:R-:W-:Y:S01]  /*1dc80*/  PRMT R10, R3, 0x7610, R10 ;  /* 0x00007610030a7816 */ /* 0x001fe2000000000a */
[----:B------:R-:W-:-:S02]  /*1dc90*/  FMUL R3, R231, R2 ;  /* 0x00000002e7037220 */ /* 0x000fc40000400000 */
[----:B------:R0:W-:Y:S01]  /*1dca0*/  @P1 STG.E.U16 desc[UR44][R6.64+0x92], R11 ;  /* 0x0000920b06001986 */ /* 0x0001e2000c10152c */
[----:B------:R-:W-:Y:S02]  /*1dcb0*/  ISETP.GT.AND P1, PT, R0, 0x50, P2 ;  /* 0x000000500000780c */ /* 0x000fe40001724270 */
[----:B------:R-:W-:Y:S02]  /*1dcc0*/  F2FP.BF16.F32.PACK_AB R9, RZ, R9 ;  /* 0x00000009ff09723e */ /* 0x000fe400000010ff */
[----:B------:R-:W-:Y:S01]  /*1dcd0*/  F2FP.BF16.F32.PACK_AB R8, RZ, R3 ;  /* 0x00000003ff08723e */ /* 0x000fe200000010ff */
[----:B------:R-:W-:Y:S01]  /*1dce0*/  FMUL R3, R230, R2 ;  /* 0x00000002e6037220 */ /* 0x000fe20000400000 */
[C---:B------:R-:W-:Y:S01]  /*1dcf0*/  ISETP.GT.AND P0, PT, R0.reuse, 0x51, P2 ;  /* 0x000000510000780c */ /* 0x040fe20001704270 */
[----:B------:R1:W-:Y:S01]  /*1dd00*/  @P4 STG.E.U16 desc[UR44][R4.64+0xa0], R10 ;  /* 0x0000a00a04004986 */ /* 0x0003e2000c10152c */
[----:B------:R-:W-:Y:S02]  /*1dd10*/  ISETP.GT.AND P4, PT, R0, 0x58, P3 ;  /* 0x000000580000780c */ /* 0x000fe40001f84270 */
[----:B0-----:R-:W-:-:S02]  /*1dd20*/  PRMT R11, R9, 0x7610, R11 ;  /* 0x00007610090b7816 */ /* 0x001fc4000000000b */
[----:B------:R-:W-:Y:S01]  /*1dd30*/  F2FP.BF16.F32.PACK_AB R9, RZ, R3 ;  /* 0x00000003ff09723e */ /* 0x000fe200000010ff */
[-C--:B------:R-:W-:Y:S01]  /*1dd40*/  FMUL R3, R228, R2.reuse ;  /* 0x00000002e4037220 */ /* 0x080fe20000400000 */
[----:B------:R-:W-:Y:S01]  /*1dd50*/  PRMT R13, R8, 0x7610, R13 ;  /* 0x00007610080d7816 */ /* 0x000fe2000000000d */
[----:B------:R-:W-:Y:S01]  /*1dd60*/  FMUL R8, R229, R2 ;  /* 0x00000002e5087220 */ /* 0x000fe20000400000 */
[----:B------:R-:W-:Y:S01]  /*1dd70*/  @P5 STG.E.U16 desc[UR44][R4.64+0xa2], R12 ;  /* 0x0000a20c04005986 */ /* 0x000fe2000c10152c */
[----:B------:R-:W-:Y:S02]  /*1dd80*/  ISETP.GT.AND P5, PT, R0, 0x59, P3 ;  /* 0x000000590000780c */ /* 0x000fe40001fa4270 */
[----:B------:R-:W-:Y:S01]  /*1dd90*/  F2FP.BF16.F32.PACK_AB R3, RZ, R3 ;  /* 0x00000003ff03723e */ /* 0x000fe200000010ff */
[----:B------:R0:W-:Y:S01]  /*1dda0*/  @P1 STG.E.U16 desc[UR44][R6.64+0xa0], R11 ;  /* 0x0000a00b06001986 */ /* 0x0001e2000c10152c */
[----:B-1----:R-:W-:Y:S01]  /*1ddb0*/  F2FP.BF16.F32.PACK_AB R10, RZ, R8 ;  /* 0x00000008ff0a723e */ /* 0x002fe200000010ff */
[----:B------:R-:W-:-:S02]  /*1ddc0*/  FMUL R8, R227, R2 ;  /* 0x00000002e3087220 */ /* 0x000fc40000400000 */
[----:B------:R-:W-:Y:S01]  /*1ddd0*/  @P0 STG.E.U16 desc[UR44][R6.64+0xa2], R13 ;  /* 0x0000a20d06000986 */ /* 0x000fe2000c10152c */
[C---:B------:R-:W-:Y:S02]  /*1dde0*/  ISETP.GT.AND P0, PT, R0.reuse, 0x58, P2 ;  /* 0x000000580000780c */ /* 0x040fe40001704270 */
[C---:B------:R-:W-:Y:S01]  /*1ddf0*/  ISETP.GT.AND P1, PT, R0.reuse, 0x59, P2 ;  /* 0x000000590000780c */ /* 0x040fe20001724270 */
[----:B------:R1:W-:Y:S01]  /*1de00*/  @P4 STG.E.U16 desc[UR44][R4.64+0xb0], R9 ;  /* 0x0000b00904004986 */ /* 0x0003e2000c10152c */
[----:B------:R-:W-:Y:S02]  /*1de10*/  ISETP.GT.AND P4, PT, R0, 0x60, P3 ;  /* 0x000000600000780c */ /* 0x000fe40001f84270 */
[----:B0-----:R-:W-:Y:S01]  /*1de20*/  PRMT R11, R3, 0x7610, R11 ;  /* 0x00007610030b7816 */ /* 0x001fe2000000000b */
[----:B------:R-:W-:Y:S01]  /*1de30*/  FMUL R3, R226, R2 ;  /* 0x00000002e2037220 */ /* 0x000fe20000400000 */
[----:B------:R-:W-:Y:S01]  /*1de40*/  F2FP.BF16.F32.PACK_AB R8, RZ, R8 ;  /* 0x00000008ff08723e */ /* 0x000fe200000010ff */
[----:B------:R0:W-:Y:S03]  /*1de50*/  @P5 STG.E.U16 desc[UR44][R4.64+0xb2], R10 ;  /* 0x0000b20a04005986 */ /* 0x0001e6000c10152c */
[----:B-1----:R-:W-:Y:S01]  /*1de60*/  F2FP.BF16.F32.PACK_AB R9, RZ, R3 ;  /* 0x00000003ff09723e */ /* 0x002fe200000010ff */
[-C--:B------:R-:W-:Y:S01]  /*1de70*/  FMUL R3, R225, R2.reuse ;  /* 0x00000002e1037220 */ /* 0x080fe20000400000 */
[----:B------:R-:W-:Y:S01]  /*1de80*/  PRMT R12, R8, 0x7610, R12 ;  /* 0x00007610080c7816 */ /* 0x000fe2000000000c */
[----:B------:R-:W-:Y:S01]  /*1de90*/  FMUL R8, R224, R2 ;  /* 0x00000002e0087220 */ /* 0x000fe20000400000 */
[----:B------:R1:W-:Y:S01]  /*1dea0*/  @P0 STG.E.U16 desc[UR44][R6.64+0xb0], R11 ;  /* 0x0000b00b06000986 */ /* 0x0003e2000c10152c */
[----:B0-----:R-:W-:-:S02]  /*1deb0*/  PRMT R10, R9, 0x7610, R10 ;  /* 0x00007610090a7816 */ /* 0x001fc4000000000a */
[----:B------:R-:W-:Y:S01]  /*1dec0*/  F2FP.BF16.F32.PACK_AB R3, RZ, R3 ;  /* 0x00000003ff03723e */ /* 0x000fe200000010ff */
[----:B------:R0:W-:Y:S01]  /*1ded0*/  @P1 STG.E.U16 desc[UR44][R6.64+0xb2], R12 ;  /* 0x0000b20c06001986 */ /* 0x0001e2000c10152c */
[C---:B------:R-:W-:Y:S01]  /*1dee0*/  ISETP.GT.AND P5, PT, R0.reuse, 0x61, P3 ;  /* 0x000000610000780c */ /* 0x040fe20001fa4270 */
[-C--:B------:R-:W-:Y:S01]  /*1def0*/  FMUL R9, R223, R2.reuse ;  /* 0x00000002df097220 */ /* 0x080fe20000400000 */
[C---:B------:R-:W-:Y:S01]  /*1df00*/  ISETP.GT.AND P1, PT, R0.reuse, 0x60, P2 ;  /* 0x000000600000780c */ /* 0x040fe20001724270 */
[----:B------:R-:W-:Y:S01]  /*1df10*/  @P4 STG.E.U16 desc[UR44][R4.64+0xc0], R10 ;  /* 0x0000c00a04004986 */ /* 0x000fe2000c10152c */
[----:B------:R-:W-:Y:S02]  /*1df20*/  ISETP.GT.AND P4, PT, R0, 0x61, P2 ;  /* 0x000000610000780c */ /* 0x000fe40001784270 */
[----:B-1----:R-:W-:Y:S01]  /*1df30*/  PRMT R11, R3, 0x7610, R11 ;  /* 0x00007610030b7816 */ /* 0x002fe2000000000b */
[----:B------:R-:W-:Y:S01]  /*1df40*/  FMUL R3, R222, R2 ;  /* 0x00000002de037220 */ /* 0x000fe20000400000 */
[----:B------:R-:W-:-:S02]  /*1df50*/  F2FP.BF16.F32.PACK_AB R8, RZ, R8 ;  /* 0x00000008ff08723e */ /* 0x000fc400000010ff */
[----:B------:R-:W-:Y:S02]  /*1df60*/  F2FP.BF16.F32.PACK_AB R9, RZ, R9 ;  /* 0x00000009ff09723e */ /* 0x000fe400000010ff */
[----:B0-----:R-:W-:Y:S02]  /*1df70*/  PRMT R12, R8, 0x7610, R12 ;  /* 0x00007610080c7816 */ /* 0x001fe4000000000c */
[----:B------:R-:W-:Y:S01]  /*1df80*/  F2FP.BF16.F32.PACK_AB R8, RZ, R3 ;  /* 0x00000003ff08723e */ /* 0x000fe200000010ff */
[-C--:B------:R-:W-:Y:S01]  /*1df90*/  FMUL R3, R221, R2.reuse ;  /* 0x00000002dd037220 */ /* 0x080fe20000400000 */
[----:B------:R-:W-:Y:S01]  /*1dfa0*/  PRMT R13, R9, 0x7610, R13 ;  /* 0x00007610090d7816 */ /* 0x000fe2000000000d */
[----:B------:R0:W-:Y:S01]  /*1dfb0*/  @P5 STG.E.U16 desc[UR44][R4.64+0xc2], R11 ;  /* 0x0000c20b04005986 */ /* 0x0001e2000c10152c */
[----:B------:R-:W-:Y:S02]  /*1dfc0*/  ISETP.GT.AND P0, PT, R0, 0x68, P3 ;  /* 0x000000680000780c */ /* 0x000fe40001f04270 */
[----:B------:R-:W-:Y:S01]  /*1dfd0*/  F2FP.BF16.F32.PACK_AB R9, RZ, R3 ;  /* 0x00000003ff09723e */ /* 0x000fe200000010ff */
[----:B------:R1:W-:Y:S01]  /*1dfe0*/  @P1 STG.E.U16 desc[UR44][R6.64+0xc0], R12 ;  /* 0x0000c00c06001986 */ /* 0x0003e2000c10152c */
[----:B------:R-:W-:-:S03]  /*1dff0*/  FMUL R3, R219, R2 ;  /* 0x00000002db037220 */ /* 0x000fc60000400000 */
[----:B------:R-:W-:Y:S01]  /*1e000*/  @P4 STG.E.U16 desc[UR44][R6.64+0xc2], R13 ;  /* 0x0000c20d06004986 */ /* 0x000fe2000c10152c */
[----:B------:R-:W-:Y:S02]  /*1e010*/  ISETP.GT.AND P4, PT, R0, 0x69, P3 ;  /* 0x000000690000780c */ /* 0x000fe40001f84270 */
[----:B------:R-:W-:Y:S01]  /*1e020*/  PRMT R14, R8, 0x7610, R14 ;  /* 0x00007610080e7816 */ /* 0x000fe2000000000e */
[-C--:B------:R-:W-:Y:S01]  /*1e030*/  FMUL R8, R220, R2.reuse ;  /* 0x00000002dc087220 */ /* 0x080fe20000400000 */
[----:B------:R-:W-:Y:S02]  /*1e040*/  F2FP.BF16.F32.PACK_AB R3, RZ, R3 ;  /* 0x00000003ff03723e */ /* 0x000fe400000010ff */
[----:B------:R-:W-:Y:S01]  /*1e050*/  ISETP.GT.AND P1, PT, R0, 0x68, P2 ;  /* 0x000000680000780c */ /* 0x000fe20001724270 */
[----:B------:R-:W-:Y:S01]  /*1e060*/  @P0 STG.E.U16 desc[UR44][R4.64+0xd0], R14 ;  /* 0x0000d00e04000986 */ /* 0x000fe2000c10152c */
[----:B0-----:R-:W-:Y:S01]  /*1e070*/  PRMT R11, R3, 0x7610, R11 ;  /* 0x00007610030b7816 */ /* 0x001fe2000000000b */
[----:B------:R-:W-:Y:S01]  /*1e080*/  FMUL R3, R217, R2 ;  /* 0x00000002d9037220 */ /* 0x000fe20000400000 */
[----:B------:R-:W-:Y:S01]  /*1e090*/  F2FP.BF16.F32.PACK_AB R10, RZ, R8 ;  /* 0x00000008ff0a723e */ /* 0x000fe200000010ff */
[----:B------:R-:W-:Y:S01]  /*1e0a0*/  FMUL R8, R218, R2 ;  /* 0x00000002da087220 */ /* 0x000fe20000400000 */
[C---:B------:R-:W-:Y:S01]  /*1e0b0*/  ISETP.GT.AND P0, PT, R0.reuse, 0x69, P2 ;  /* 0x000000690000780c */ /* 0x040fe20001704270 */
[----:B------:R0:W-:Y:S01]  /*1e0c0*/  @P4 STG.E.U16 desc[UR44][R4.64+0xd2], R9 ;  /* 0x0000d20904004986 */ /* 0x0001e2000c10152c */
[----:B------:R-:W-:-:S02]  /*1e0d0*/  ISETP.GT.AND P5, PT, R0, 0x70, P3 ;  /* 0x000000700000780c */ /* 0x000fc40001fa4270 */
[----:B------:R-:W-:-:S04]  /*1e0e0*/  F2FP.BF16.F32.PACK_AB R8, RZ, R8 ;  /* 0x00000008ff08723e */ /* 0x000fc800000010ff */
[----:B-1----:R-:W-:Y:S02]  /*1e0f0*/  PRMT R12, R8, 0x7610, R12 ;  /* 0x00007610080c7816 */ /* 0x002fe4000000000c */
[----:B0-----:R-:W-:Y:S01]  /*1e100*/  F2FP.BF16.F32.PACK_AB R9, RZ, R3 ;  /* 0x00000003ff09723e */ /* 0x001fe200000010ff */
[-C--:B------:R-:W-:Y:S01]  /*1e110*/  FMUL R3, R216, R2.reuse ;  /* 0x00000002d8037220 */ /* 0x080fe20000400000 */
[----:B------:R-:W-:Y:S01]  /*1e120*/  FMUL R8, R215, R2 ;  /* 0x00000002d7087220 */ /* 0x000fe20000400000 */
[----:B------:R0:W-:Y:S03]  /*1e130*/  @P1 STG.E.U16 desc[UR44][R6.64+0xd0], R10 ;  /* 0x0000d00a06001986 */ /* 0x0001e6000c10152c */
[----:B------:R-:W-:Y:S01]  /*1e140*/  F2FP.BF16.F32.PACK_AB R3, RZ, R3 ;  /* 0x00000003ff03723e */ /* 0x000fe200000010ff */
[----:B------:R1:W-:Y:S01]  /*1e150*/  @P0 STG.E.U16 desc[UR44][R6.64+0xd2], R11 ;  /* 0x0000d20b06000986 */ /* 0x0003e2000c10152c */
[----:B------:R-:W-:-:S02]  /*1e160*/  ISETP.GT.AND P1, PT, R0, 0x70, P2 ;  /* 0x000000700000780c */ /* 0x000fc40001724270 */
[----:B------:R-:W-:Y:S01]  /*1e170*/  F2FP.BF16.F32.PACK_AB R8, RZ, R8 ;  /* 0x00000008ff08723e */ /* 0x000fe200000010ff */
[----:B------:R2:W-:Y:S01]  /*1e180*/  @P5 STG.E.U16 desc[UR44][R4.64+0xe0], R12 ;  /* 0x0000e00c04005986 */ /* 0x0005e2000c10152c */
[----:B0-----:R-:W-:Y:S01]  /*1e190*/  PRMT R10, R9, 0x7610, R10 ;  /* 0x00007610090a7816 */ /* 0x001fe2000000000a */
[-C--:B------:R-:W-:Y:S01]  /*1e1a0*/  FMUL R9, R214, R2.reuse ;  /* 0x00000002d6097220 */ /* 0x080fe20000400000 */
[----:B-1----:R-:W-:Y:S01]  /*1e1b0*/  PRMT R11, R3, 0x7610, R11 ;  /* 0x00007610030b7816 */ /* 0x002fe2000000000b */
[----:B------:R-:W-:-:S03]  /*1e1c0*/  FMUL R3, R213, R2 ;  /* 0x00000002d5037220 */ /* 0x000fc60000400000 */
[----:B------:R-:W-:Y:S02]  /*1e1d0*/  F2FP.BF16.F32.PACK_AB R9, RZ, R9 ;  /* 0x00000009ff09723e */ /* 0x000fe400000010ff */
[----:B--2---:R-:W-:Y:S02]  /*1e1e0*/  PRMT R12, R8, 0x7610, R12 ;  /* 0x00007610080c7816 */ /* 0x004fe4000000000c */
[----:B------:R-:W-:Y:S01]  /*1e1f0*/  F2FP.BF16.F32.PACK_AB R8, RZ, R3 ;  /* 0x00000003ff08723e */ /* 0x000fe200000010ff */
[----:B------:R-:W-:Y:S01]  /*1e200*/  FMUL R3, R212, R2 ;  /* 0x00000002d4037220 */ /* 0x000fe20000400000 */
[C---:B------:R-:W-:Y:S02]  /*1e210*/  ISETP.GT.AND P4, PT, R0.reuse, 0x71, P2 ;  /* 0x000000710000780c */ /* 0x040fe40001784270 */
[----:B------:R-:W-:Y:S01]  /*1e220*/  ISETP.GT.AND P5, PT, R0, 0x78, P3 ;  /* 0x000000780000780c */ /* 0x000fe20001fa4270 */
[----:B------:R0:W-:Y:S01]  /*1e230*/  @P6 STG.E.U16 desc[UR44][R4.64+0xe2], R10 ;  /* 0x0000e20a04006986 */ /* 0x0001e2000c10152c */
[----:B------:R-:W-:-:S02]  /*1e240*/  PRMT R13, R9, 0x7610, R13 ;  /* 0x00007610090d7816 */ /* 0x000fc4000000000d */
[----:B------:R-:W-:Y:S01]  /*1e250*/  F2FP.BF16.F32.PACK_AB R9, RZ, R3 ;  /* 0x00000003ff09723e */ /* 0x000fe200000010ff */
[----:B------:R1:W-:Y:S01]  /*1e260*/  @P1 STG.E.U16 desc[UR44][R6.64+0xe0], R11 ;  /* 0x0000e00b06001986 */ /* 0x0003e2000c10152c */
[----:B------:R-:W-:Y:S01]  /*1e270*/  ISETP.GT.AND P0, PT, R0, 0x79, P3 ;  /* 0x000000790000780c */ /* 0x000fe20001f04270 */
[-C--:B------:R-:W-:Y:S01]  /*1e280*/  FMUL R3, R210, R2.reuse ;  /* 0x00000002d2037220 */ /* 0x080fe20000400000 */
[----:B------:R-:W-:Y:S02]  /*1e290*/  ISETP.GT.AND P1, PT, R0, 0x78, P2 ;  /* 0x000000780000780c */ /* 0x000fe40001724270 */
[----:B------:R-:W-:Y:S01]  /*1e2a0*/  PRMT R14, R8, 0x7610, R14 ;  /* 0x00007610080e7816 */ /* 0x000fe2000000000e */
[----:B------:R-:W-:Y:S01]  /*1e2b0*/  FMUL R8, R211, R2 ;  /* 0x00000002d3087220 */ /* 0x000fe20000400000 */
[----:B------:R-:W-:Y:S01]  /*1e2c0*/  F2FP.BF16.F32.PACK_AB R3, RZ, R3 ;  /* 0x00000003ff03723e */ /* 0x000fe200000010ff */
[----:B------:R2:W-:Y:S01]  /*1e2d0*/  @P4 STG.E.U16 desc[UR44][R6.64+0xe2], R12 ;  /* 0x0000e20c06004986 */ /* 0x0005e2000c10152c */
[----:B------:R-:W-:-:S02]  /*1e2e0*/  ISETP.GT.AND P4, PT, R0, 0x79, P2 ;  /* 0x000000790000780c */ /* 0x000fc40001784270 */
[----:B0-----:R-:W-:Y:S01]  /*1e2f0*/  F2FP.BF16.F32.PACK_AB R10, RZ, R8 ;  /* 0x00000008ff0a723e */ /* 0x001fe200000010ff */
[----:B------:R-:W-:Y:S01]  /*1e300*/  @P5 STG.E.U16 desc[UR44][R4.64+0xf0], R13 ;  /* 0x0000f00d04005986 */ /* 0x000fe2000c10152c */
[----:B-1----:R-:W-:Y:S01]  /*1e310*/  PRMT R11, R3, 0x7610, R11 ;  /* 0x00007610030b7816 */ /* 0x002fe2000000000b */
[-C--:B------:R-:W-:Y:S01]  /*1e320*/  FMUL R3, R208, R2.reuse ;  /* 0x00000002d0037220 */ /* 0x080fe20000400000 */
[----:B------:R-:W-:Y:S01]  /*1e330*/  FMUL R8, R209, R2 ;  /* 0x00000002d1087220 */ /* 0x000fe20000400000 */
[C---:B------:R-:W-:Y:S01]  /*1e340*/  ISETP.GT.AND P5, PT, R0.reuse, 0x80, P3 ;  /* 0x000000800000780c */ /* 0x040fe20001fa4270 */
[----:B------:R-:W-:Y:S01]  /*1e350*/  @P0 STG.E.U16 desc[UR44][R4.64+0xf2], R14 ;  /* 0x0000f20e04000986 */ /* 0x000fe2000c10152c */
[----:B------:R-:W-:-:S03]  /*1e360*/  ISETP.GT.AND P6, PT, R0, 0x81, P3 ;  /* 0x000000810000780c */ /* 0x000fc60001fc4270 */
[----:B------:R0:W-:Y:S01]  /*1e370*/  @P1 STG.E.U16 desc[UR44][R6.64+0xf0], R9 ;  /* 0x0000f00906001986 */ /* 0x0001e2000c10152c */
[----:B------:R-:W-:-:S04]  /*1e380*/  F2FP.BF16.F32.PACK_AB R8, RZ, R8 ;  /* 0x00000008ff08723e */ /* 0x000fc800000010ff */
[----:B--2---:R-:W-:Y:S01]  /*1e390*/  PRMT R12, R8, 0x7610, R12 ;  /* 0x00007610080c7816 */ /* 0x004fe2000000000c */
[-C--:B------:R-:W-:Y:S01]  /*1e3a0*/  FMUL R8, R206, R2.reuse ;  /* 0x00000002ce087220 */ /* 0x080fe20000400000 */
[----:B0-----:R-:W-:Y:S01]  /*1e3b0*/  F2FP.BF16.F32.PACK_AB R9, RZ, R3 ;  /* 0x00000003ff09723e */ /* 0x001fe200000010ff */
[----:B------:R-:W-:Y:S01]  /*1e3c0*/  FMUL R3, R207, R2 ;  /* 0x00000002cf037220 */ /* 0x000fe20000400000 */
[----:B------:R0:W-:Y:S01]  /*1e3d0*/  @P4 STG.E.U16 desc[UR44][R6.64+0xf2], R10 ;  /* 0x0000f20a06004986 */ /* 0x0001e2000c10152c */
[----:B------:R-:W-:-:S03]  /*1e3e0*/  ISETP.GT.AND P0, PT, R0, 0x80, P2 ;  /* 0x000000800000780c */ /* 0x000fc60001704270 */
[----:B------:R-:W-:Y:S01]  /*1e3f0*/  F2FP.BF16.F32.PACK_AB R3, RZ, R3 ;  /* 0x00000003ff03723e */ /* 0x000fe200000010ff */
[----:B------:R1:W-:Y:S01]  /*1e400*/  @P5 STG.E.U16 desc[UR44][R4.64+0x100], R11 ;  /* 0x0001000b04005986 */ /* 0x0003e2000c10152c */
[----:B------:R-:W-:Y:S02]  /*1e410*/  ISETP.GT.AND P1, PT, R0, 0x81, P2 ;  /* 0x000000810000780c */ /* 0x000fe40001724270 */
[----:B------:R-:W-:Y:S01]  /*1e420*/  F2FP.BF16.F32.PACK_AB R8, RZ, R8 ;  /* 0x00000008ff08723e */ /* 0x000fe200000010ff */
[----:B------:R2:W-:Y:S01]  /*1e430*/  @P6 STG.E.U16 desc[UR44][R4.64+0x102], R12 ;  /* 0x0001020c04006986 */ /* 0x0005e2000c10152c */
[----:B0-----:R-:W-:Y:S01]  /*1e440*/  PRMT R10, R9, 0x7610, R10 ;  /* 0x00007610090a7816 */ /* 0x001fe2000000000a */
[-C--:B------:R-:W-:Y:S01]  /*1e450*/  FMUL R9, R205, R2.reuse ;  /* 0x00000002cd097220 */ /* 0x080fe20000400000 */
[----:B-1----:R-:W-:Y:S01]  /*1e460*/  PRMT R11, R3, 0x7610, R11 ;  /* 0x00007610030b7816 */ /* 0x002fe2000000000b */
[----:B------:R-:W-:Y:S01]  /*1e470*/  FMUL R3, R204, R2 ;  /* 0x00000002cc037220 */ /* 0x000fe20000400000 */
[----:B------:R-:W-:-:S02]  /*1e480*/  ISETP.GT.AND P4, PT, R0, 0x88, P3 ;  /* 0x000000880000780c */ /* 0x000fc40001f84270 */
[----:B--2---:R-:W-:Y:S02]  /*1e490*/  PRMT R12, R8, 0x7610, R12 ;  /* 0x00007610080c7816 */ /* 0x004fe4000000000c */
[----:B------:R-:W-:Y:S01]  /*1e4a0*/  F2FP.BF16.F32.PACK_AB R8, RZ, R3 ;  /* 0x00000003ff08723e */ /* 0x000fe200000010ff */
[-C--:B------:R-:W-:Y:S01]  /*1e4b0*/  FMUL R3, R203, R2.reuse ;  /* 0x00000002cb037220 */ /* 0x080fe20000400000 */
[----:B------:R-:W-:Y:S02]  /*1e4c0*/  F2FP.BF16.F32.PACK_AB R9, RZ, R9 ;  /* 0x00000009ff09723e */ /* 0x000fe400000010ff */
[C---:B------:R-:W-:Y:S01]  /*1e4d0*/  ISETP.GT.AND P5, PT, R0.reuse, 0x89, P3 ;  /* 0x000000890000780c */ /* 0x040fe20001fa4270 */
[----:B------:R0:W-:Y:S01]  /*1e4e0*/  @P0 STG.E.U16 desc[UR44][R6.64+0x100], R10 ;  /* 0x0001000a06000986 */ /* 0x0001e2000c10152c */
[----:B------:R-:W-:Y:S02]  /*1e4f0*/  PRMT R13, R9, 0x7610, R13 ;  /* 0x00007610090d7816 */ /* 0x000fe4000000000d */
[----:B------:R-:W-:Y:S01]  /*1e500*/  F2FP.BF16.F32.PACK_AB R9, RZ, R3 ;  /* 0x00000003ff09723e */ /* 0x000fe200000010ff */
[----:B------:R1:W-:Y:S01]  /*1e510*/  @P1 STG.E.U16 desc[UR44][R6.64+0x102], R11 ;  /* 0x0001020b06001986 */ /* 0x0003e2000c10152c */
[C---:B------:R-:W-:Y:S01]  /*1e520*/  ISETP.GT.AND P0, PT, R0.reuse, 0x88, P2 ;  /* 0x000000880000780c */ /* 0x040fe20001704270 */
[----:B------:R-:W-:Y:S01]  /*1e530*/  FMUL R3, R201, R2 ;  /* 0x00000002c9037220 */ /* 0x000fe20000400000 */
[----:B------:R-:W-:-:S02]  /*1e540*/  ISETP.GT.AND P1, PT, R0, 0x89, P2 ;  /* 0x000000890000780c */ /* 0x000fc40001724270 */
[----:B------:R-:W-:Y:S01]  /*1e550*/  PRMT R14, R8, 0x7610, R14 ;  /* 0x00007610080e7816 */ /* 0x000fe2000000000e */
[----:B------:R-:W-:Y:S01]  /*1e560*/  FMUL R8, R202, R2 ;  /* 0x00000002ca087220 */ /* 0x000fe20000400000 */
[----:B------:R-:W-:Y:S01]  /*1e570*/  F2FP.BF16.F32.PACK_AB R3, RZ, R3 ;  /* 0x00000003ff03723e */ /* 0x000fe200000010ff */
[----:B------:R2:W-:Y:S01]  /*1e580*/  @P4 STG.E.U16 desc[UR44][R4.64+0x110], R12 ;  /* 0x0001100c04004986 */ /* 0x0005e2000c10152c */
[----:B------:R-:W-:Y:S02]  /*1e590*/  ISETP.GT.AND P4, PT, R0, 0x90, P3 ;  /* 0x000000900000780c */ /* 0x000fe40001f84270 */
        /* <DEDUP_REMOVED lines=9> */
[----:B------:R-:W-:Y:S02]  /*1e630*/  F2FP.BF16.F32.PACK_AB R8, RZ, R8 ;  /* 0x00000008ff08723e */ /* 0x000fe400000010ff */
[----:B------:R-:W-:Y:S01]  /*1e640*/  ISETP.GT.AND P1, PT, R0, 0x91, P2 ;  /* 0x000000910000780c */ /* 0x000fe20001724270 */
[----:B------:R1:W-:Y:S01]  /*1e650*/  @P4 STG.E.U16 desc[UR44][R4.64+0x120], R10 ;  /* 0x0001200a04004986 */ /* 0x0003e2000c10152c */
[----:B--2---:R-:W-:Y:S01]  /*1e660*/  PRMT R12, R8, 0x7610, R12 ;  /* 0x00007610080c7816 */ /* 0x004fe2000000000c */
[-C--:B------:R-:W-:Y:S01]  /*1e670*/  FMUL R8, R197, R2.reuse ;  /* 0x00000002c5087220 */ /* 0x080fe20000400000 */
[----:B0-----:R-:W-:Y:S01]  /*1e680*/  F2FP.BF16.F32.PACK_AB R9, RZ, R3 ;  /* 0x00000003ff09723e */ /* 0x001fe200000010ff */
[----:B------:R-:W-:Y:S01]  /*1e690*/  FMUL R3, R198, R2 ;  /* 0x00000002c6037220 */ /* 0x000fe20000400000 */
[----:B------:R-:W-:Y:S01]  /*1e6a0*/  ISETP.GT.AND P4, PT, R0, 0x98, P3 ;  /* 0x000000980000780c */ /* 0x000fe20001f84270 */
[----:B------:R0:W-:Y:S03]  /*1e6b0*/  @P5 STG.E.U16 desc[UR44][R4.64+0x122], R11 ;  /* 0x0001220b04005986 */ /* 0x0001e6000c10152c */
[----:B------:R-:W-:-:S02]  /*1e6c0*/  F2FP.BF16.F32.PACK_AB R3, RZ, R3 ;  /* 0x00000003ff03723e */ /* 0x000fc400000010ff */
[----:B-1----:R-:W-:Y:S01]  /*1e6d0*/  PRMT R10, R9, 0x7610, R10 ;  /* 0x00007610090a7816 */ /* 0x002fe2000000000a */
[----:B------:R-:W-:Y:S01]  /*1e6e0*/  FMUL R9, R196, R2 ;  /* 0x00000002c4097220 */ /* 0x000fe20000400000 */
[----:B------:R-:W-:Y:S01]  /*1e6f0*/  F2FP.BF16.F32.PACK_AB R8, RZ, R8 ;  /* 0x00000008ff08723e */ /* 0x000fe200000010ff */
[----:B------:R1:W-:Y:S01]  /*1e700*/  @P0 STG.E.U16 desc[UR44][R6.64+0x120], R12 ;  /* 0x0001200c06000986 */ /* 0x0003e2000c10152c */
[----:B0-----:R-:W-:Y:S01]  /*1e710*/  PRMT R11, R3, 0x7610, R11 ;  /* 0x00007610030b7816 */ /* 0x001fe2000000000b */
[----:B------:R-:W-:Y:S01]  /*1e720*/  FMUL R3, R195, R2 ;  /* 0x00000002c3037220 */ /* 0x000fe20000400000 */
[C---:B------:R-:W-:Y:S01]  /*1e730*/  ISETP.GT.AND P5, PT, R0.reuse, 0x99, P3 ;  /* 0x000000990000780c */ /* 0x040fe20001fa4270 */
[----:B------:R0:W-:Y:S01]  /*1e740*/  @P1 STG.E.U16 desc[UR44][R6.64+0x122], R10 ;  /* 0x0001220a06001986 */ /* 0x0001e2000c10152c */
[----:B------:R-:W-:Y:S02]  /*1e750*/  ISETP.GT.AND P1, PT, R0, 0x98, P2 ;  /* 0x000000980000780c */ /* 0x000fe40001724270 */
[----:B------:R-:W-:-:S02]  /*1e760*/  F2FP.BF16.F32.PACK_AB R9, RZ, R9 ;  /* 0x00000009ff09723e */ /* 0x000fc400000010ff */
[----:B-1----:R-:W-:Y:S02]  /*1e770*/  PRMT R12, R8, 0x7610, R12 ;  /* 0x00007610080c7816 */ /* 0x002fe4000000000c */
[----:B------:R-:W-:Y:S01]  /*1e780*/  F2FP.BF16.F32.PACK_AB R8, RZ, R3 ;  /* 0x00000003ff08723e */ /* 0x000fe200000010ff */
[-C--:B------:R-:W-:Y:S01]  /*1e790*/  FMUL R3, R194, R2.reuse ;  /* 0x00000002c2037220 */ /* 0x080fe20000400000 */
[C---:B------:R-:W-:Y:S01]  /*1e7a0*/  ISETP.GT.AND P0, PT, R0.reuse, 0x99, P2 ;  /* 0x000000990000780c */ /* 0x040fe20001704270 */
[----:B------:R1:W-:Y:S01]  /*1e7b0*/  @P4 STG.E.U16 desc[UR44][R4.64+0x130], R11 ;  /* 0x0001300b04004986 */ /* 0x0003e2000c10152c */
[----:B------:R-:W-:Y:S02]  /*1e7c0*/  ISETP.GT.AND P4, PT, R0, 0xa0, P3 ;  /* 0x000000a00000780c */ /* 0x000fe40001f84270 */
[----:B------:R-:W-:Y:S02]  /*1e7d0*/  PRMT R13, R9, 0x7610, R13 ;  /* 0x00007610090d7816 */ /* 0x000fe4000000000d */
[----:B------:R-:W-:Y:S01]  /*1e7e0*/  F2FP.BF16.F32.PACK_AB R9, RZ, R3 ;  /* 0x00000003ff09723e */ /* 0x000fe200000010ff */
[-C--:B------:R-:W-:Y:S01]  /*1e7f0*/  FMUL R3, R192, R2.reuse ;  /* 0x00000002c0037220 */ /* 0x080fe20000400000 */
[----:B------:R-:W-:Y:S01]  /*1e800*/  PRMT R14, R8, 0x7610, R14 ;  /* 0x00007610080e7816 */ /* 0x000fe2000000000e */
[----:B------:R-:W-:Y:S01]  /*1e810*/  FMUL R8, R193, R2 ;  /* 0x00000002c1087220 */ /* 0x000fe20000400000 */
[----:B------:R2:W-:Y:S01]  /*1e820*/  @P5 STG.E.U16 desc[UR44][R4.64+0x132], R12 ;  /* 0x0001320c04005986 */ /* 0x0005e2000c10152c */
[----:B------:R-:W-:-:S02]  /*1e830*/  ISETP.GT.AND P5, PT, R0, 0xa1, P3 ;  /* 0x000000a10000780c */ /* 0x000fc40001fa4270 */
[----:B------:R-:W-:Y:S01]  /*1e840*/  F2FP.BF16.F32.PACK_AB R3, RZ, R3 ;  /* 0x00000003ff03723e */ /* 0x000fe200000010ff */
[----:B------:R-:W-:Y:S01]  /*1e850*/  @P1 STG.E.U16 desc[UR44][R6.64+0x130], R13 ;  /* 0x0001300d06001986 */ /* 0x000fe2000c10152c */
[----:B0-----:R-:W-:Y:S01]  /*1e860*/  F2FP.BF16.F32.PACK_AB R10, RZ, R8 ;  /* 0x00000008ff0a723e */ /* 0x001fe200000010ff */
[-C--:B------:R-:W-:Y:S01]  /*1e870*/  FMUL R8, R191, R2.reuse ;  /* 0x00000002bf087220 */ /* 0x080fe20000400000 */
[----:B-1----:R-:W-:Y:S01]  /*1e880*/  PRMT R11, R3, 0x7610, R11 ;  /* 0x00007610030b7816 */ /* 0x002fe2000000000b */
[----:B------:R-:W-:Y:S01]  /*1e890*/  @P0 STG.E.U16 desc[UR44][R6.64+0x132], R14 ;  /* 0x0001320e06000986 */ /* 0x000fe2000c10152c */
[----:B------:R-:W-:Y:S01]  /*1e8a0*/  ISETP.GT.AND P0, PT, R0, 0xa0, P2 ;  /* 0x000000a00000780c */ /* 0x000fe20001704270 */
[----:B------:R-:W-:Y:S01]  /*1e8b0*/  FMUL R3, R190, R2 ;  /* 0x00000002be037220 */ /* 0x000fe20000400000 */
[C---:B------:R-:W-:Y:S01]  /*1e8c0*/  ISETP.GT.AND P1, PT, R0.reuse, 0xa1, P2 ;  /* 0x000000a10000780c */ /* 0x040fe20001724270 */
[----:B------:R0:W-:Y:S01]  /*1e8d0*/  @P4 STG.E.U16 desc[UR44][R4.64+0x140], R9 ;  /* 0x0001400904004986 */ /* 0x0001e2000c10152c */
[----:B------:R-:W-:-:S02]  /*1e8e0*/  ISETP.GT.AND P4, PT, R0, 0xa8, P3 ;  /* 0x000000a80000780c */ /* 0x000fc40001f84270 */
[----:B------:R-:W-:Y:S01]  /*1e8f0*/  F2FP.BF16.F32.PACK_AB R8, RZ, R8 ;  /* 0x00000008ff08723e */ /* 0x000fe200000010ff */
[----:B------:R1:W-:Y:S03]  /*1e900*/  @P5 STG.E.U16 desc[UR44][R4.64+0x142], R10 ;  /* 0x0001420a04005986 */ /* 0x0003e6000c10152c */
[----:B--2---:R-:W-:Y:S02]  /*1e910*/  PRMT R12, R8, 0x7610, R12 ;  /* 0x00007610080c7816 */ /* 0x004fe4000000000c */
[----:B0-----:R-:W-:Y:S01]  /*1e920*/  F2FP.BF16.F32.PACK_AB R9, RZ, R3 ;  /* 0x00000003ff09723e */ /* 0x001fe200000010ff */
[-C--:B------:R-:W-:Y:S01]  /*1e930*/  FMUL R3, R189, R2.reuse ;  /* 0x00000002bd037220 */ /* 0x080fe20000400000 */
[-C--:B------:R-:W-:Y:S02]  /*1e940*/  FMUL R8, R188, R2.reuse ;  /* 0x00000002bc087220 */ /* 0x080fe40000400000 */
[----:B-1----:R-:W-:Y:S01]  /*1e950*/  PRMT R10, R9, 0x7610, R10 ;  /* 0x00007610090a7816 */ /* 0x002fe2000000000a */
[----:B------:R0:W-:Y:S01]  /*1e960*/  @P0 STG.E.U16 desc[UR44][R6.64+0x140], R11 ;  /* 0x0001400b06000986 */ /* 0x0001e2000c10152c */
[----:B------:R-:W-:Y:S01]  /*1e970*/  F2FP.BF16.F32.PACK_AB R3, RZ, R3 ;  /* 0x00000003ff03723e */ /* 0x000fe200000010ff */
[----:B------:R-:W-:Y:S01]  /*1e980*/  FMUL R9, R187, R2 ;  /* 0x00000002bb097220 */ /* 0x000fe20000400000 */
[C---:B------:R-:W-:Y:S01]  /*1e990*/  ISETP.GT.AND P5, PT, R0.reuse, 0xa9, P3 ;  /* 0x000000a90000780c */ /* 0x040fe20001fa4270 */
[----:B------:R1:W-:Y:S01]  /*1e9a0*/  @P1 STG.E.U16 desc[UR44][R6.64+0x142], R12 ;  /* 0x0001420c06001986 */ /* 0x0003e2000c10152c */
[----:B------:R-:W-:-:S03]  /*1e9b0*/  ISETP.GT.AND P1, PT, R0, 0xa8, P2 ;  /* 0x000000a80000780c */ /* 0x000fc60001724270 */
[----:B------:R-:W-:Y:S01]  /*1e9c0*/  @P4 STG.E.U16 desc[UR44][R4.64+0x150], R10 ;  /* 0x0001500a04004986 */ /* 0x000fe2000c10152c */
[----:B------:R-:W-:Y:S02]  /*1e9d0*/  ISETP.GT.AND P4, PT, R0, 0xa9, P2 ;  /* 0x000000a90000780c */ /* 0x000fe40001784270 */
[----:B------:R-:W-:Y:S02]  /*1e9e0*/  F2FP.BF16.F32.PACK_AB R8, RZ, R8 ;  /* 0x00000008ff08723e */ /* 0x000fe400000010ff */
[----:B0-----:R-:W-:Y:S01]  /*1e9f0*/  PRMT R11, R3, 0x7610, R11 ;  /* 0x00007610030b7816 */ /* 0x001fe2000000000b */
[-C--:B------:R-:W-:Y:S01]  /*1ea00*/  FMUL R3, R186, R2.reuse ;  /* 0x00000002ba037220 */ /* 0x080fe20000400000 */
[----:B------:R-:W-:Y:S02]  /*1ea10*/  F2FP.BF16.F32.PACK_AB R9, RZ, R9 ;  /* 0x00000009ff09723e */ /* 0x000fe400000010ff */
[----:B-1----:R-:W-:Y:S02]  /*1ea20*/  PRMT R12, R8, 0x7610, R12 ;  /* 0x00007610080c7816 */ /* 0x002fe4000000000c */
[----:B------:R-:W-:Y:S01]  /*1ea30*/  F2FP.BF16.F32.PACK_AB R8, RZ, R3 ;  /* 0x00000003ff08723e */ /* 0x000fe200000010ff */
[----:B------:R-:W-:Y:S01]  /*1ea40*/  FMUL R3, R185, R2 ;  /* 0x00000002b9037220 */ /* 0x000fe20000400000 */
[----:B------:R-:W-:Y:S01]  /*1ea50*/  PRMT R13, R9, 0x7610, R13 ;  /* 0x00007610090d7816 */ /* 0x000fe2000000000d */
[----:B------:R0:W-:Y:S01]  /*1ea60*/  @P5 STG.E.U16 desc[UR44][R4.64+0x152], R11 ;  /* 0x0001520b04005986 */ /* 0x0001e2000c10152c */
[----:B------:R-:W-:-:S02]  /*1ea70*/  ISETP.GT.AND P0, PT, R0, 0xb0, P3 ;  /* 0x000000b00000780c */ /* 0x000fc40001f04270 */
        /* <DEDUP_REMOVED lines=26> */
[----:B------:R-:W-:Y:S02]  /*1ec20*/  ISETP.GT.AND P1, PT, R0, 0xb8, P2 ;  /* 0x000000b80000780c */ /* 0x000fe40001724270 */
[----:B------:R-:W-:Y:S02]  /*1ec30*/  F2FP.BF16.F32.PACK_AB R8, RZ, R8 ;  /* 0x00000008ff08723e */ /* 0x000fe400000010ff */
[----:B0-----:R-:W-:Y:S01]  /*1ec40*/  PRMT R10, R9, 0x7610, R10 ;  /* 0x00007610090a7816 */ /* 0x001fe2000000000a */
[-C--:B------:R-:W-:Y:S01]  /*1ec50*/  FMUL R9, R178, R2.reuse ;  /* 0x00000002b2097220 */ /* 0x080fe20000400000 */
[----:B-1----:R-:W-:Y:S01]  /*1ec60*/  PRMT R11, R3, 0x7610, R11 ;  /* 0x00007610030b7816 */ /* 0x002fe2000000000b */
[----:B------:R-:W-:Y:S01]  /*1ec70*/  FMUL R3, R177, R2 ;  /* 0x00000002b1037220 */ /* 0x000fe20000400000 */
[----:B------:R0:W-:Y:S02]  /*1ec80*/  @P5 STG.E.U16 desc[UR44][R4.64+0x170], R12 ;  /* 0x0001700c04005986 */ /* 0x0001e4000c10152c */
[----:B------:R-:W-:-:S02]  /*1ec90*/  F2FP.BF16.F32.PACK_AB R9, RZ, R9 ;  /* 0x00000009ff09723e */ /* 0x000fc400000010ff */
[C---:B------:R-:W-:Y:S02]  /*1eca0*/  ISETP.GT.AND P4, PT, R0.reuse, 0xb9, P2 ;  /* 0x000000b90000780c */ /* 0x040fe40001784270 */
[----:B------:R-:W-:Y:S02]  /*1ecb0*/  ISETP.GT.AND P5, PT, R0, 0xc0, P3 ;  /* 0x000000c00000780c */ /* 0x000fe40001fa4270 */
[----:B0-----:R-:W-:Y:S02]  /*1ecc0*/  PRMT R12, R8, 0x7610, R12 ;  /* 0x00007610080c7816 */ /* 0x001fe4000000000c */
[----:B------:R-:W-:Y:S01]  /*1ecd0*/  F2FP.BF16.F32.PACK_AB R8, RZ, R3 ;  /* 0x00000003ff08723e */ /* 0x000fe200000010ff */
[----:B------:R-:W-:Y:S01]  /*1ece0*/  FMUL R3, R176, R2 ;  /* 0x00000002b0037220 */ /* 0x000fe20000400000 */
[----:B------:R-:W-:Y:S01]  /*1ecf0*/  PRMT R13, R9, 0x7610, R13 ;  /* 0x00007610090d7816 */ /* 0x000fe2000000000d */
[----:B------:R0:W-:Y:S01]  /*1ed00*/  @P6 STG.E.U16 desc[UR44][R4.64+0x172], R10 ;  /* 0x0001720a04006986 */ /* 0x0001e2000c10152c */
[----:B------:R-:W-:-:S02]  /*1ed10*/  ISETP.GT.AND P0, PT, R0, 0xc1, P3 ;  /* 0x000000c10000780c */ /* 0x000fc40001f04270 */
[----:B------:R-:W-:Y:S01]  /*1ed20*/  F2FP.BF16.F32.PACK_AB R9, RZ, R3 ;  /* 0x00000003ff09723e */ /* 0x000fe200000010ff */
[----:B------:R1:W-:Y:S01]  /*1ed30*/  @P1 STG.E.U16 desc[UR44][R6.64+0x170], R11 ;  /* 0x0001700b06001986 */ /* 0x0003e2000c10152c */
[-C--:B------:R-:W-:Y:S01]  /*1ed40*/  FMUL R3, R174, R2.reuse ;  /* 0x00000002ae037220 */ /* 0x080fe20000400000 */
[----:B------:R-:W-:Y:S02]  /*1ed50*/  ISETP.GT.AND P1, PT, R0, 0xc0, P2 ;  /* 0x000000c00000780c */ /* 0x000fe40001724270 */
        /* <DEDUP_REMOVED lines=40> */
[C---:B------:R-:W-:Y:S01]  /*1efe0*/  ISETP.GT.AND P0, PT, R0.reuse, 0xd0, P2 ;  /* 0x000000d00000780c */ /* 0x040fe20001704270 */
        /* <DEDUP_REMOVED lines=11> */
[----:B------:R-:W-:Y:S01]  /*1f0a0*/  ISETP.GT.AND P5, PT, R0, 0xd9, P3 ;  /* 0x000000d90000780c */ /* 0x000fe20001fa4270 */
[----:B------:R-:W-:Y:S01]  /*1f0b0*/  FMUL R8, R164, R2 ;  /* 0x00000002a4087220 */ /* 0x000fe20000400000 */
[----:B------:R-:W-:Y:S01]  /*1f0c0*/  @P0 STG.E.U16 desc[UR44][R6.64+0x1a0], R14 ;  /* 0x0001a00e06000986 */ /* 0x000fe2000c10152c */
[----:B------:R-:W-:-:S03]  /*1f0d0*/  ISETP.GT.AND P0, PT, R0, 0xd8, P2 ;  /* 0x000000d80000780c */ /* 0x000fc60001704270 */
[----:B------:R0:W-:Y:S01]  /*1f0e0*/  @P1 STG.E.U16 desc[UR44][R6.64+0x1a2], R9 ;  /* 0x0001a20906001986 */ /* 0x0001e2000c10152c */
[----:B------:R-:W-:Y:S02]  /*1f0f0*/  F2FP.BF16.F32.PACK_AB R8, RZ, R8 ;  /* 0x00000008ff08723e */ /* 0x000fe400000010ff */
[----:B------:R-:W-:Y:S02]  /*1f100*/  ISETP.GT.AND P1, PT, R0, 0xd9, P2 ;  /* 0x000000d90000780c */ /* 0x000fe40001724270 */
        /* <DEDUP_REMOVED lines=16> */
[----:B------:R1:W-:Y:S01]  /*1f210*/  @P1 STG.E.U16 desc[UR44][R6.64+0x1b2], R10 ;  /* 0x0001b20a06001986 */ /* 0x0003e2000c10152c */
[C---:B------:R-:W-:Y:S02]  /*1f220*/  ISETP.GT.AND P1, PT, R0.reuse, 0xe0, P2 ;  /* 0x000000e00000780c */ /* 0x040fe40001724270 */
[----:B------:R-:W-:Y:S02]  /*1f230*/  ISETP.GT.AND P0, PT, R0, 0xe1, P2 ;  /* 0x000000e10000780c */ /* 0x000fe40001704270 */
[----:B0-----:R-:W-:Y:S02]  /*1f240*/  PRMT R12, R8, 0x7610, R12 ;  /* 0x00007610080c7816 */ /* 0x001fe4000000000c */
[----:B------:R-:W-:Y:S01]  /*1f250*/  F2FP.BF16.F32.PACK_AB R8, RZ, R3 ;  /* 0x00000003ff08723e */ /* 0x000fe200000010ff */
[----:B------:R-:W-:Y:S01]  /*1f260*/  FMUL R3, R157, R2 ;  /* 0x000000029d037220 */ /* 0x000fe20000400000 */
[----:B------:R0:W-:Y:S01]  /*1f270*/  @P4 STG.E.U16 desc[UR44][R4.64+0x1c0], R11 ;  /* 0x0001c00b04004986 */ /* 0x0001e2000c10152c */
[----:B-1----:R-:W-:-:S02]  /*1f280*/  PRMT R10, R9, 0x7610, R10 ;  /* 0x00007610090a7816 */ /* 0x002fc4000000000a */
[----:B------:R-:W-:Y:S01]  /*1f290*/  PRMT R13, R8, 0x7610, R13 ;  /* 0x00007610080d7816 */ /* 0x000fe2000000000d */
[----:B------:R-:W-:Y:S01]  /*1f2a0*/  @P5 STG.E.U16 desc[UR44][R4.64+0x1c2], R12 ;  /* 0x0001c20c04005986 */ /* 0x000fe2000c10152c */
[-C--:B------:R-:W-:Y:S01]  /*1f2b0*/  FMUL R8, R156, R2.reuse ;  /* 0x000000029c087220 */ /* 0x080fe20000400000 */
[C---:B------:R-:W-:Y:S02]  /*1f2c0*/  ISETP.GT.AND P4, PT, R0.reuse, 0xe8, P3 ;  /* 0x000000e80000780c */ /* 0x040fe40001f84270 */
[----:B------:R-:W-:Y:S01]  /*1f2d0*/  F2FP.BF16.F32.PACK_AB R9, RZ, R3 ;  /* 0x00000003ff09723e */ /* 0x000fe200000010ff */
[----:B------:R-:W-:Y:S01]  /*1f2e0*/  FMUL R3, R155, R2 ;  /* 0x000000029b037220 */ /* 0x000fe20000400000 */
[C---:B------:R-:W-:Y:S02]  /*1f2f0*/  ISETP.GT.AND P5, PT, R0.reuse, 0xe9, P3 ;  /* 0x000000e90000780c */ /* 0x040fe40001fa4270 */
[----:B------:R-:W-:Y:S02]  /*1f300*/  ISETP.GT.AND P6, PT, R0, 0xe8, P2 ;  /* 0x000000e80000780c */ /* 0x000fe400017c4270 */
[----:B------:R-:W-:Y:S01]  /*1f310*/  F2FP.BF16.F32.PACK_AB R8, RZ, R8 ;  /* 0x00000008ff08723e */ /* 0x000fe200000010ff */
[----:B------:R1:W-:Y:S01]  /*1f320*/  @P1 STG.E.U16 desc[UR44][R6.64+0x1c0], R10 ;  /* 0x0001c00a06001986 */ /* 0x0003e2000c10152c */
[----:B------:R-:W-:-:S02]  /*1f330*/  F2FP.BF16.F32.PACK_AB R3, RZ, R3 ;  /* 0x00000003ff03723e */ /* 0x000fc400000010ff */
[C---:B------:R-:W-:Y:S01]  /*1f340*/  ISETP.GT.AND P1, PT, R17.reuse, 0x80, PT ;  /* 0x000000801100780c */ /* 0x040fe20003f24270 */
[----:B------:R2:W-:Y:S01]  /*1f350*/  @P0 STG.E.U16 desc[UR44][R6.64+0x1c2], R13 ;  /* 0x0001c20d06000986 */ /* 0x0005e2000c10152c */
[----:B------:R-:W-:Y:S02]  /*1f360*/  ISETP.GT.AND P0, PT, R17, 0x88, PT ;  /* 0x000000881100780c */ /* 0x000fe40003f04270 */
[----:B0-----:R-:W-:Y:S02]  /*1f370*/  PRMT R11, R8, 0x7610, R11 ;  /* 0x00007610080b7816 */ /* 0x001fe4000000000b */
[----:B------:R-:W-:Y:S02]  /*1f380*/  PRMT R17, R3, 0x7610, R17 ;  /* 0x0000761003117816 */ /* 0x000fe40000000011 */
[----:B-1----:R-:W-:Y:S01]  /*1f390*/  PRMT R10, R9, 0x7610, R10 ;  /* 0x00007610090a7816 */ /* 0x002fe2000000000a */
[----:B------:R-:W-:-:S04]  /*1f3a0*/  FMUL R3, R154, R2 ;  /* 0x000000029a037220 */ /* 0x000fc80000400000 */
[----:B------:R-:W-:Y:S01]  /*1f3b0*/  @P4 STG.E.U16 desc[UR44][R4.64+0x1d0], R10 ;  /* 0x0001d00a04004986 */ /* 0x000fe2000c10152c */
[----:B------:R-:W-:-:S03]  /*1f3c0*/  ISETP.GT.AND P4, PT, R0, 0xe9, P2 ;  /* 0x000000e90000780c */ /* 0x000fc60001784270 */
[----:B------:R0:W-:Y:S01]  /*1f3d0*/  @P5 STG.E.U16 desc[UR44][R4.64+0x1d2], R11 ;  /* 0x0001d20b04005986 */ /* 0x0001e2000c10152c */
[----:B------:R-:W-:-:S03]  /*1f3e0*/  ISETP.GT.AND P5, PT, R0, 0xf0, P3 ;  /* 0x000000f00000780c */ /* 0x000fc60001fa4270 */
[----:B------:R-:W-:Y:S01]  /*1f3f0*/  @P6 STG.E.U16 desc[UR44][R6.64+0x1d0], R17 ;  /* 0x0001d01106006986 */ /* 0x000fe2000c10152c */
[----:B------:R-:W-:Y:S01]  /*1f400*/  ISETP.GT.AND P6, PT, R0, 0xf1, P3 ;  /* 0x000000f10000780c */ /* 0x000fe20001fc4270 */
[-C--:B------:R-:W-:Y:S01]  /*1f410*/  FMUL R8, R153, R2.reuse ;  /* 0x0000000299087220 */ /* 0x080fe20000400000 */
[----:B------:R-:W-:Y:S01]  /*1f420*/  FMUL R9, R152, R2 ;  /* 0x0000000298097220 */ /* 0x000fe20000400000 */
[----:B--2---:R-:W-:-:S03]  /*1f430*/  F2FP.BF16.F32.PACK_AB R13, RZ, R3 ;  /* 0x00000003ff0d723e */ /* 0x004fc600000010ff */
[----:B------:R-:W-:Y:S02]  /*1f440*/  F2FP.BF16.F32.PACK_AB R14, RZ, R8 ;  /* 0x00000008ff0e723e */ /* 0x000fe400000010ff */
[----:B------:R-:W-:Y:S01]  /*1f450*/  F2FP.BF16.F32.PACK_AB R15, RZ, R9 ;  /* 0x00000009ff0f723e */ /* 0x000fe200000010ff */
[----:B------:R-:W-:Y:S01]  /*1f460*/  @P4 STG.E.U16 desc[UR44][R6.64+0x1d2], R13 ;  /* 0x0001d20d06004986 */ /* 0x000fe2000c10152c */
[----:B------:R-:W-:-:S03]  /*1f470*/  ISETP.GT.AND P4, PT, R0, 0xf1, P2 ;  /* 0x000000f10000780c */ /* 0x000fc60001784270 */
[----:B------:R-:W-:Y:S04]  /*1f480*/  @P5 STG.E.U16 desc[UR44][R4.64+0x1e0], R14 ;  /* 0x0001e00e04005986 */ /* 0x000fe8000c10152c */
[----:B------:R-:W-:Y:S01]  /*1f490*/  @P6 STG.E.U16 desc[UR44][R4.64+0x1e2], R15 ;  /* 0x0001e20f04006986 */ /* 0x000fe2000c10152c */
[----:B------:R-:W-:Y:S01]  /*1f4a0*/  ISETP.GT.AND P6, PT, R0, 0xf0, P2 ;  /* 0x000000f00000780c */ /* 0x000fe200017c4270 */
[-C--:B0-----:R-:W-:Y:S01]  /*1f4b0*/  FMUL R11, R23, R2.reuse ;  /* 0x00000002170b7220 */ /* 0x081fe20000400000 */
[----:B------:R-:W-:-:S04]  /*1f4c0*/  FMUL R12, R22, R2 ;  /* 0x00000002160c7220 */ /* 0x000fc80000400000 */
[----:B------:R-:W-:Y:S02]  /*1f4d0*/  F2FP.BF16.F32.PACK_AB R11, RZ, R11 ;  /* 0x0000000bff0b723e */ /* 0x000fe400000010ff */
[----:B------:R-:W-:Y:S02]  /*1f4e0*/  F2FP.BF16.F32.PACK_AB R12, RZ, R12 ;  /* 0x0000000cff0c723e */ /* 0x000fe400000010ff */
[C---:B------:R-:W-:Y:S02]  /*1f4f0*/  ISETP.GT.AND P5, PT, R0.reuse, 0xf8, P3 ;  /* 0x000000f80000780c */ /* 0x040fe40001fa4270 */
[----:B------:R-:W-:Y:S01]  /*1f500*/  ISETP.GT.AND P3, PT, R0, 0xf9, P3 ;  /* 0x000000f90000780c */ /* 0x000fe20001f64270 */
[----:B------:R-:W-:Y:S01]  /*1f510*/  @P6 STG.E.U16 desc[UR44][R6.64+0x1e0], R11 ;  /* 0x0001e00b06006986 */ /* 0x000fe2000c10152c */
[----:B------:R-:W-:-:S03]  /*1f520*/  FMUL R10, R21, R2 ;  /* 0x00000002150a7220 */ /* 0x000fc60000400000 */
[----:B------:R0:W-:Y:S01]  /*1f530*/  @P4 STG.E.U16 desc[UR44][R6.64+0x1e2], R12 ;  /* 0x0001e20c06004986 */ /* 0x0001e2000c10152c */
[----:B------:R-:W-:Y:S01]  /*1f540*/  ISETP.GT.AND P4, PT, R0, 0xf8, P2 ;  /* 0x000000f80000780c */ /* 0x000fe20001784270 */
[-C--:B------:R-:W-:Y:S01]  /*1f550*/  FMUL R9, R20, R2.reuse ;  /* 0x0000000214097220 */ /* 0x080fe20000400000 */
[-C--:B------:R-:W-:Y:S01]  /*1f560*/  FMUL R8, R18, R2.reuse ;  /* 0x0000000212087220 */ /* 0x080fe20000400000 */
[----:B------:R-:W-:Y:S01]  /*1f570*/  FMUL R3, R19, R2 ;  /* 0x0000000213037220 */ /* 0x000fe20000400000 */
[----:B------:R-:W-:Y:S02]  /*1f580*/  F2FP.BF16.F32.PACK_AB R10, RZ, R10 ;  /* 0x0000000aff0a723e */ /* 0x000fe400000010ff */
[----:B------:R-:W-:Y:S02]  /*1f590*/  ISETP.GT.AND P2, PT, R0, 0xf9, P2 ;  /* 0x000000f90000780c */ /* 0x000fe40001744270 */
[----:B------:R-:W-:Y:S02]  /*1f5a0*/  F2FP.BF16.F32.PACK_AB R9, RZ, R9 ;  /* 0x00000009ff09723e */ /* 0x000fe400000010ff */
[----:B------:R-:W-:-:S02]  /*1f5b0*/  F2FP.BF16.F32.PACK_AB R8, RZ, R8 ;  /* 0x00000008ff08723e */ /* 0x000fc400000010ff */
[----:B------:R-:W-:Y:S01]  /*1f5c0*/  F2FP.BF16.F32.PACK_AB R3, RZ, R3 ;  /* 0x00000003ff03723e */ /* 0x000fe200000010ff */
[----:B------:R-:W-:Y:S01]  /*1f5d0*/  @P5 STG.E.U16 desc[UR44][R4.64+0x1f0], R10 ;  /* 0x0001f00a04005986 */ /* 0x000fe2000c10152c */
[----:B0-----:R-:W-:Y:S01]  /*1f5e0*/  PRMT R12, R8, 0x7610, R12 ;  /* 0x00007610080c7816 */ /* 0x001fe2000000000c */
[----:B------:R-:W-:Y:S01]  /*1f5f0*/  @P4 IMAD.MOV.U32 R8, RZ, RZ, R6 ;  /* 0x000000ffff084224 */ /* 0x000fe200078e0006 */
[----:B------:R-:W-:Y:S01]  /*1f600*/  PRMT R11, R3, 0x7610, R11 ;  /* 0x00007610030b7816 */ /* 0x000fe2000000000b */
[----:B------:R0:W-:Y:S01]  /*1f610*/  @P3 STG.E.U16 desc[UR44][R4.64+0x1f2], R9 ;  /* 0x0001f20904003986 */ /* 0x0001e2000c10152c */
[----:B------:R-:W-:Y:S02]  /*1f620*/  USHF.L.U32 UR12, UR8, 0x8, URZ ;  /* 0x00000008080c7899 */ /* 0x000fe4000800063f */
[----:B------:R-:W-:Y:S01]  /*1f630*/  USHF.L.U64.HI UR11, UR8, 0x8, UR9 ;  /* 0x00000008080b7899 */ /* 0x000fe20008010209 */
[----:B0-----:R-:W-:-:S03]  /*1f640*/  @P4 MOV R9, R7 ;  /* 0x0000000700094202 */ /* 0x001fc60000000f00 */
[----:B------:R-:W-:Y:S02]  /*1f650*/  IMAD.U32 R3, RZ, RZ, UR12 ;  /* 0x0000000cff037e24 */ /* 0x000fe4000f8e00ff */
[----:B------:R0:W-:Y:S01]  /*1f660*/  @P4 STG.E.U16 desc[UR44][R8.64+0x1f0], R11 ;  /* 0x0001f00b08004986 */ /* 0x0001e2000c10152c */
[C---:B------:R-:W-:Y:S02]  /*1f670*/  ISETP.GT.AND P3, PT, R0.reuse, RZ, P1 ;  /* 0x000000ff0000720c */ /* 0x040fe40000f64270 */
[----:B------:R-:W-:Y:S01]  /*1f680*/  ISETP.GT.AND P4, PT, R0, 0x1, P1 ;  /* 0x000000010000780c */ /* 0x000fe20000f84270 */
[-C--:B------:R-:W-:Y:S01]  /*1f690*/  FMUL R24, R24, R2.reuse ;  /* 0x0000000218187220 */ /* 0x080fe20000400000 */
[----:B------:R-:W-:Y:S01]  /*1f6a0*/  FMUL R25, R25, R2 ;  /* 0x0000000219197220 */ /* 0x000fe20000400000 */
[----:B0-----:R-:W-:Y:S01]  /*1f6b0*/  @P2 IMAD.MOV.U32 R8, RZ, RZ, R6 ;  /* 0x000000ffff082224 */ /* 0x001fe200078e0006 */
[----:B------:R-:W-:Y:S01]  /*1f6c0*/  @P2 MOV R9, R7 ;  /* 0x0000000700092202 */ /* 0x000fe20000000f00 */
[----:B------:R-:W-:-:S04]  /*1f6d0*/  IMAD.U32 R7, RZ, RZ, UR11 ;  /* 0x0000000bff077e24 */ /* 0x000fc8000f8e00ff */
[----:B------:R0:W-:Y:S01]  /*1f6e0*/  @P2 STG.E.U16 desc[UR44][R8.64+0x1f2], R12 ;  /* 0x0001f20c08002986 */ /* 0x0001e2000c10152c */
[C---:B------:R-:W-:Y:S02]  /*1f6f0*/  IADD3 R6, P2, P6, R4.reuse, UR5, R3 ;  /* 0x0000000504067c10 */ /* 0x040fe4000fe5e003 */
[----:B------:R-:W-:Y:S02]  /*1f700*/  IADD3 R4, P5, R4, UR12, RZ ;  /* 0x0000000c04047c10 */ /* 0x000fe4000ffbe0ff */
[C---:B------:R-:W-:Y:S02]  /*1f710*/  IADD3.X R7, R5.reuse, UR4, R7, P2, P6 ;  /* 0x0000000405077c10 */ /* 0x040fe400097ec407 */
[----:B------:R-:W-:Y:S02]  /*1f720*/  F2FP.BF16.F32.PACK_AB R24, RZ, R24 ;  /* 0x00000018ff18723e */ /* 0x000fe400000010ff */
[----:B------:R-:W-:Y:S02]  /*1f730*/  IADD3.X R5, R5, UR11, RZ, P5, !PT ;  /* 0x0000000b05057c10 */ /* 0x000fe4000affe4ff */
[----:B------:R-:W-:-:S02]  /*1f740*/  F2FP.BF16.F32.PACK_AB R25, RZ, R25 ;  /* 0x00000019ff19723e */ /* 0x000fc400000010ff */
[C---:B------:R-:W-:Y:S01]  /*1f750*/  ISETP.GT.AND P2, PT, R0.reuse, RZ, P0 ;  /* 0x000000ff0000720c */ /* 0x040fe20000744270 */
[----:B------:R-:W-:Y:S01]  /*1f760*/  @P3 STG.E.U16 desc[UR44][R4.64], R24 ;  /* 0x0000001804003986 */ /* 0x000fe2000c10152c */
[----:B------:R-:W-:Y:S01]  /*1f770*/  ISETP.GT.AND P3, PT, R0, 0x1, P0 ;  /* 0x000000010000780c */ /* 0x000fe20000764270 */
[-C--:B------:R-:W-:Y:S02]  /*1f780*/  FMUL R26, R26, R2.reuse ;  /* 0x000000021a1a7220 */ /* 0x080fe40000400000 */
[----:B------:R-:W-:Y:S01]  /*1f790*/  @P4 STG.E.U16 desc[UR44][R4.64+0x2], R25 ;  /* 0x0000021904004986 */ /* 0x000fe2000c10152c */
[----:B------:R-:W-:Y:S01]  /*1f7a0*/  ISETP.GT.AND P4, PT, R0, 0x8, P1 ;  /* 0x000000080000780c */ /* 0x000fe20000f84270 */
[-C--:B------:R-:W-:Y:S01]  /*1f7b0*/  FMUL R27, R27, R2.reuse ;  /* 0x000000021b1b7220 */ /* 0x080fe20000400000 */
[----:B0-----:R-:W-:Y:S01]  /*1f7c0*/  IADD3 R8, P5, R4, UR5, RZ ;  /* 0x0000000504087c10 */ /* 0x001fe2000ffbe0ff */
[----:B------:R-:W-:Y:S01]  /*1f7d0*/  FMUL R28, R28, R2 ;  /* 0x000000021c1c7220 */ /* 0x000fe20000400000 */
[----:B------:R-:W-:-:S02]  /*1f7e0*/  F2FP.BF16.F32.PACK_AB R26, RZ, R26 ;  /* 0x0000001aff1a723e */ /* 0x000fc400000010ff */
[----:B------:R-:W-:Y:S02]  /*1f7f0*/  IADD3.X R9, R5, UR4, RZ, P5, !PT ;  /* 0x0000000405097c10 */ /* 0x000fe4000affe4ff */
[----:B------:R-:W-:Y:S02]  /*1f800*/  F2FP.BF16.F32.PACK_AB R27, RZ, R27 ;  /* 0x0000001bff1b723e */ /* 0x000fe400000010ff */
[----:B------:R-:W-:Y:S01]  /*1f810*/  F2FP.BF16.F32.PACK_AB R28, RZ, R28 ;  /* 0x0000001cff1c723e */ /* 0x000fe200000010ff */
[----:B------:R-:W-:Y:S01]  /*1f820*/  @P2 STG.E.U16 desc[UR44][R8.64], R26 ;  /* 0x0000001a08002986 */ /* 0x000fe2000c10152c */
[C---:B------:R-:W-:Y:S02]  /*1f830*/  ISETP.GT.AND P5, PT, R0.reuse, 0x9, P1 ;  /* 0x000000090000780c */ /* 0x040fe40000fa4270 */
[C---:B------:R-:W-:Y:S01]  /*1f840*/  ISETP.GT.AND P2, PT, R0.reuse, 0x8, P0 ;  /* 0x000000080000780c */ /* 0x040fe20000744270 */
[----:B------:R-:W-:Y:S01]  /*1f850*/  @P3 STG.E.U16 desc[UR44][R8.64+0x2], R27 ;  /* 0x0000021b08003986 */ /* 0x000fe2000c10152c */
[-C--:B------:R-:W-:Y:S01]  /*1f860*/  FMUL R29, R29, R2.reuse ;  /* 0x000000021d1d7220 */ /* 0x080fe20000400000 */
[----:B------:R-:W-:Y:S01]  /*1f870*/  ISETP.GT.AND P3, PT, R0, 0x9, P0 ;  /* 0x000000090000780c */ /* 0x000fe20000764270 */
[-C--:B------:R-:W-:Y:S01]  /*1f880*/  FMUL R30, R30, R2.reuse ;  /* 0x000000021e1e7220 */ /* 0x080fe20000400000 */
[----:B------:R-:W-:Y:S01]  /*1f890*/  @P4 STG.E.U16 desc[UR44][R4.64+0x10], R28 ;  /* 0x0000101c04004986 */ /* 0x000fe2000c10152c */
[----:B------:R-:W-:Y:S01]  /*1f8a0*/  ISETP.GT.AND P4, PT, R0, 0x10, P1 ;  /* 0x000000100000780c */ /* 0x000fe20000f84270 */
[-C--:B------:R-:W-:Y:S01]  /*1f8b0*/  FMUL R31, R31, R2.reuse ;  /* 0x000000021f1f7220 */ /* 0x080fe20000400000 */
[----:B------:R-:W-:Y:S01]  /*1f8c0*/  IADD3 R10, P6, R4, UR5, RZ ;  /* 0x00000005040a7c10 */ /* 0x000fe2000ffde0ff */
[----:B------:R-:W-:Y:S01]  /*1f8d0*/  FMUL R32, R32, R2 ;  /* 0x0000000220207220 */ /* 0x000fe20000400000 */
[----:B------:R-:W-:-:S02]  /*1f8e0*/  F2FP.BF16.F32.PACK_AB R29, RZ, R29 ;  /* 0x0000001dff1d723e */ /* 0x000fc400000010ff */
[----:B------:R-:W-:Y:S02]  /*1f8f0*/  F2FP.BF16.F32.PACK_AB R30, RZ, R30 ;  /* 0x0000001eff1e723e */ /* 0x000fe400000010ff */
[----:B------:R-:W-:Y:S02]  /*1f900*/  IADD3.X R11, R5, UR4, RZ, P6, !PT ;  /* 0x00000004050b7c10 */ /* 0x000fe4000b7fe4ff */
[----:B------:R-:W-:Y:S01]  /*1f910*/  F2FP.BF16.F32.PACK_AB R31, RZ, R31 ;  /* 0x0000001fff1f723e */ /* 0x000fe200000010ff */
[----:B------:R-:W-:Y:S01]  /*1f920*/  @P5 STG.E.U16 desc[UR44][R4.64+0x12], R29 ;  /* 0x0000121d04005986 */ /* 0x000fe2000c10152c */
[----:B------:R-:W-:Y:S02]  /*1f930*/  F2FP.BF16.F32.PACK_AB R32, RZ, R32 ;  /* 0x00000020ff20723e */ /* 0x000fe400000010ff */
[C---:B------:R-:W-:Y:S01]  /*1f940*/  ISETP.GT.AND P5, PT, R0.reuse, 0x11, P1 ;  /* 0x000000110000780c */ /* 0x040fe20000fa4270 */
[----:B------:R-:W-:Y:S01]  /*1f950*/  @P2 STG.E.U16 desc[UR44][R10.64+0x10], R30 ;  /* 0x0000101e0a002986 */ /* 0x000fe2000c10152c */
[----:B------:R-:W-:Y:S01]  /*1f960*/  ISETP.GT.AND P2, PT, R0, 0x10, P0 ;  /* 0x000000100000780c */ /* 0x000fe20000744270 */
[----:B------:R-:W-:-:S02]  /*1f970*/  FMUL R33, R33, R2 ;  /* 0x0000000221217220 */ /* 0x000fc40000400000 */
[----:B------:R-:W-:Y:S01]  /*1f980*/  @P3 STG.E.U16 desc[UR44][R6.64+0x12], R31 ;  /* 0x0000121f06003986 */ /* 0x000fe2000c10152c */
[----:B------:R-:W-:Y:S01]  /*1f990*/  ISETP.GT.AND P3, PT, R0, 0x11, P0 ;  /* 0x000000110000780c */ /* 0x000fe20000764270 */
[-C--:B------:R-:W-:Y:S02]  /*1f9a0*/  FMUL R34, R34, R2.reuse ;  /* 0x0000000222227220 */ /* 0x080fe40000400000 */
[----:B------:R-:W-:Y:S01]  /*1f9b0*/  @P4 STG.E.U16 desc[UR44][R4.64+0x20], R32 ;  /* 0x0000202004004986 */ /* 0x000fe2000c10152c */
[----:B------:R-:W-:Y:S01]  /*1f9c0*/  ISETP.GT.AND P4, PT, R0, 0x18, P1 ;  /* 0x000000180000780c */ /* 0x000fe20000f84270 */
[-C--:B------:R-:W-:Y:S01]  /*1f9d0*/  FMUL R35, R35, R2.reuse ;  /* 0x0000000223237220 */ /* 0x080fe20000400000 */
[----:B------:R-:W-:Y:S01]  /*1f9e0*/  FMUL R36, R36, R2 ;  /* 0x0000000224247220 */ /* 0x000fe20000400000 */
[----:B------:R-:W-:Y:S02]  /*1f9f0*/  F2FP.BF16.F32.PACK_AB R33, RZ, R33 ;  /* 0x00000021ff21723e */ /* 0x000fe400000010ff */
[----:B------:R-:W-:-:S02]  /*1fa00*/  F2FP.BF16.F32.PACK_AB R34, RZ, R34 ;  /* 0x00000022ff22723e */ /* 0x000fc400000010ff */
[----:B------:R-:W-:Y:S01]  /*1fa10*/  F2FP.BF16.F32.PACK_AB R35, RZ, R35 ;  /* 0x00000023ff23723e */ /* 0x000fe200000010ff */
[----:B------:R-:W-:Y:S01]  /*1fa20*/  @P5 STG.E.U16 desc[UR44][R4.64+0x22], R33 ;  /* 0x0000222104005986 */ /* 0x000fe2000c10152c */
[----:B------:R-:W-:Y:S02]  /*1fa30*/  F2FP.BF16.F32.PACK_AB R36, RZ, R36 ;  /* 0x00000024ff24723e */ /* 0x000fe400000010ff */
[C---:B------:R-:W-:Y:S01]  /*1fa40*/  ISETP.GT.AND P5, PT, R0.reuse, 0x19, P1 ;  /* 0x000000190000780c */ /* 0x040fe20000fa4270 */
[----:B------:R-:W-:Y:S01]  /*1fa50*/  @P2 STG.E.U16 desc[UR44][R6.64+0x20], R34 ;  /* 0x0000202206002986 */ /* 0x000fe2000c10152c */
[C---:B------:R-:W-:Y:S01]  /*1fa60*/  ISETP.GT.AND P2, PT, R0.reuse, 0x18, P0 ;  /* 0x000000180000780c */ /* 0x040fe20000744270 */
[-C--:B------:R-:W-:Y:S02]  /*1fa70*/  FMUL R37, R37, R2.reuse ;  /* 0x0000000225257220 */ /* 0x080fe40000400000 */
[----:B------:R-:W-:Y:S01]  /*1fa80*/  @P3 STG.E.U16 desc[UR44][R6.64+0x22], R35 ;  /* 0x0000222306003986 */ /* 0x000fe2000c10152c */
[----:B------:R-:W-:Y:S01]  /*1fa90*/  ISETP.GT.AND P3, PT, R0, 0x19, P0 ;  /* 0x000000190000780c */ /* 0x000fe20000764270 */
[----:B------:R-:W-:-:S02]  /*1faa0*/  FMUL R38, R38, R2 ;  /* 0x0000000226267220 */ /* 0x000fc40000400000 */
[----:B------:R-:W-:Y:S01]  /*1fab0*/  @P4 STG.E.U16 desc[UR44][R4.64+0x30], R36 ;  /* 0x0000302404004986 */ /* 0x000fe2000c10152c */
[----:B------:R-:W-:Y:S01]  /*1fac0*/  ISETP.GT.AND P4, PT, R0, 0x20, P1 ;  /* 0x000000200000780c */ /* 0x000fe20000f84270 */
[-C--:B------:R-:W-:Y:S01]  /*1fad0*/  FMUL R39, R39, R2.reuse ;  /* 0x0000000227277220 */ /* 0x080fe20000400000 */
[----:B------:R-:W-:Y:S01]  /*1fae0*/  FMUL R40, R40, R2 ;  /* 0x0000000228287220 */ /* 0x000fe20000400000 */
[----:B------:R-:W-:Y:S02]  /*1faf0*/  F2FP.BF16.F32.PACK_AB R37, RZ, R37 ;  /* 0x00000025ff25723e */ /* 0x000fe400000010ff */
[----:B------:R-:W-:Y:S02]  /*1fb00*/  F2FP.BF16.F32.PACK_AB R38, RZ, R38 ;  /* 0x00000026ff26723e */ /* 0x000fe400000010ff */
[----:B------:R-:W-:Y:S01]  /*1fb10*/  F2FP.BF16.F32.PACK_AB R39, RZ, R39 ;  /* 0x00000027ff27723e */ /* 0x000fe200000010ff */
[----:B------:R-:W-:Y:S01]  /*1fb20*/  @P5 STG.E.U16 desc[UR44][R4.64+0x32], R37 ;  /* 0x0000322504005986 */ /* 0x000fe2000c10152c */
[----:B------:R-:W-:-:S02]  /*1fb30*/  F2FP.BF16.F32.PACK_AB R40, RZ, R40 ;  /* 0x00000028ff28723e */ /* 0x000fc400000010ff */
[C---:B------:R-:W-:Y:S01]  /*1fb40*/  ISETP.GT.AND P5, PT, R0.reuse, 0x21, P1 ;  /* 0x000000210000780c */ /* 0x040fe20000fa4270 */
[----:B------:R-:W-:Y:S01]  /*1fb50*/  @P2 STG.E.U16 desc[UR44][R6.64+0x30], R38 ;  /* 0x0000302606002986 */ /* 0x000fe2000c10152c */
[C---:B------:R-:W-:Y:S01]  /*1fb60*/  ISETP.GT.AND P2, PT, R0.reuse, 0x20, P0 ;  /* 0x000000200000780c */ /* 0x040fe20000744270 */
[-C--:B------:R-:W-:Y:S02]  /*1fb70*/  FMUL R41, R41, R2.reuse ;  /* 0x0000000229297220 */ /* 0x080fe40000400000 */
[----:B------:R-:W-:Y:S01]  /*1fb80*/  @P3 STG.E.U16 desc[UR44][R6.64+0x32], R39 ;  /* 0x0000322706003986 */ /* 0x000fe2000c10152c */
[----:B------:R-:W-:Y:S01]  /*1fb90*/  ISETP.GT.AND P3, PT, R0, 0x21, P0 ;  /* 0x000000210000780c */ /* 0x000fe20000764270 */
[-C--:B------:R-:W-:Y:S02]  /*1fba0*/  FMUL R42, R42, R2.reuse ;  /* 0x000000022a2a7220 */ /* 0x080fe40000400000 */
[----:B------:R-:W-:Y:S01]  /*1fbb0*/  @P4 STG.E.U16 desc[UR44][R4.64+0x40], R40 ;  /* 0x0000402804004986 */ /* 0x000fe2000c10152c */
[----:B------:R-:W-:Y:S01]  /*1fbc0*/  ISETP.GT.AND P4, PT, R0, 0x28, P1 ;  /* 0x000000280000780c */ /* 0x000fe20000f84270 */
[-C--:B------:R-:W-:Y:S01]  /*1fbd0*/  FMUL R43, R43, R2.reuse ;  /* 0x000000022b2b7220 */ /* 0x080fe20000400000 */
[----:B------:R-:W-:Y:S01]  /*1fbe0*/  FMUL R44, R44, R2 ;  /* 0x000000022c2c7220 */ /* 0x000fe20000400000 */
[----:B------:R-:W-:-:S02]  /*1fbf0*/  F2FP.BF16.F32.PACK_AB R41, RZ, R41 ;  /* 0x00000029ff29723e */ /* 0x000fc400000010ff */
[----:B------:R-:W-:Y:S02]  /*1fc00*/  F2FP.BF16.F32.PACK_AB R42, RZ, R42 ;  /* 0x0000002aff2a723e */ /* 0x000fe400000010ff */
        /* <DEDUP_REMOVED lines=357> */
[----:B------:R-:W-:Y:S01]  /*21260*/  ISETP.GT.AND P2, PT, R0, 0xd8, P0 ;  /* 0x000000d80000780c */ /* 0x000fe20000744270 */
[-C--:B------:R-:W-:Y:S02]  /*21270*/  FMUL R133, R133, R2.reuse ;  /* 0x0000000285857220 */ /* 0x080fe40000400000 */
[----:B------:R-:W-:Y:S01]  /*21280*/  @P3 STG.E.U16 desc[UR44][R6.64+0x1a2], R131 ;  /* 0x0001a28306003986 */ /* 0x000fe2000c10152c */
[----:B------:R-:W-:-:S03]  /*21290*/  FMUL R134, R134, R2 ;  /* 0x0000000286867220 */ /* 0x000fc60000400000 */
[----:B------:R-:W-:Y:S01]  /*212a0*/  @P4 STG.E.U16 desc[UR44][R4.64+0x1b0], R132 ;  /* 0x0001b08404004986 */ /* 0x000fe2000c10152c */
[C---:B------:R-:W-:Y:S01]  /*212b0*/  ISETP.GT.AND P4, PT, R0.reuse, 0xd9, P0 ;  /* 0x000000d90000780c */ /* 0x040fe20000784270 */
[----:B------:R-:W-:Y:S01]  /*212c0*/  FMUL R135, R135, R2 ;  /* 0x0000000287877220 */ /* 0x000fe20000400000 */
[----:B------:R-:W-:Y:S02]  /*212d0*/  F2FP.BF16.F32.PACK_AB R133, RZ, R133 ;  /* 0x00000085ff85723e */ /* 0x000fe400000010ff */
[----:B------:R-:W-:Y:S02]  /*212e0*/  F2FP.BF16.F32.PACK_AB R134, RZ, R134 ;  /* 0x00000086ff86723e */ /* 0x000fe400000010ff */
[----:B------:R-:W-:Y:S01]  /*212f0*/  F2FP.BF16.F32.PACK_AB R135, RZ, R135 ;  /* 0x00000087ff87723e */ /* 0x000fe200000010ff */
[----:B------:R-:W-:Y:S01]  /*21300*/  @P5 STG.E.U16 desc[UR44][R4.64+0x1b2], R133 ;  /* 0x0001b28504005986 */ /* 0x000fe2000c10152c */
[----:B------:R-:W-:-:S03]  /*21310*/  ISETP.GT.AND P5, PT, R0, 0xe0, P1 ;  /* 0x000000e00000780c */ /* 0x000fc60000fa4270 */
[----:B------:R-:W-:Y:S01]  /*21320*/  @P2 STG.E.U16 desc[UR44][R6.64+0x1b0], R134 ;  /* 0x0001b08606002986 */ /* 0x000fe2000c10152c */
[----:B------:R-:W-:Y:S01]  /*21330*/  ISETP.GT.AND P2, PT, R0, 0xe1, P1 ;  /* 0x000000e10000780c */ /* 0x000fe20000f44270 */
[-C--:B------:R-:W-:Y:S01]  /*21340*/  FMUL R136, R136, R2.reuse ;  /* 0x0000000288887220 */ /* 0x080fe20000400000 */
[C---:B------:R-:W-:Y:S01]  /*21350*/  ISETP.GT.AND P3, PT, R0.reuse, 0xe0, P0 ;  /* 0x000000e00000780c */ /* 0x040fe20000764270 */
[----:B------:R-:W-:Y:S01]  /*21360*/  @P4 STG.E.U16 desc[UR44][R6.64+0x1b2], R135 ;  /* 0x0001b28706004986 */ /* 0x000fe2000c10152c */
[-C--:B------:R-:W-:Y:S01]  /*21370*/  FMUL R137, R137, R2.reuse ;  /* 0x0000000289897220 */ /* 0x080fe20000400000 */
[----:B------:R-:W-:Y:S01]  /*21380*/  ISETP.GT.AND P4, PT, R0, 0xe1, P0 ;  /* 0x000000e10000780c */ /* 0x000fe20000784270 */
[-C--:B------:R-:W-:Y:S01]  /*21390*/  FMUL R138, R138, R2.reuse ;  /* 0x000000028a8a7220 */ /* 0x080fe20000400000 */
[----:B------:R-:W-:Y:S01]  /*213a0*/  FMUL R139, R139, R2 ;  /* 0x000000028b8b7220 */ /* 0x000fe20000400000 */
[----:B------:R-:W-:Y:S02]  /*213b0*/  F2FP.BF16.F32.PACK_AB R136, RZ, R136 ;  /* 0x00000088ff88723e */ /* 0x000fe400000010ff */
[----:B------:R-:W-:-:S02]  /*213c0*/  F2FP.BF16.F32.PACK_AB R137, RZ, R137 ;  /* 0x00000089ff89723e */ /* 0x000fc400000010ff */
[----:B------:R-:W-:Y:S02]  /*213d0*/  F2FP.BF16.F32.PACK_AB R138, RZ, R138 ;  /* 0x0000008aff8a723e */ /* 0x000fe400000010ff */
[----:B------:R-:W-:Y:S01]  /*213e0*/  F2FP.BF16.F32.PACK_AB R139, RZ, R139 ;  /* 0x0000008bff8b723e */ /* 0x000fe200000010ff */
[----:B------:R-:W-:Y:S01]  /*213f0*/  @P5 STG.E.U16 desc[UR44][R4.64+0x1c0], R136 ;  /* 0x0001c08804005986 */ /* 0x000fe2000c10152c */
[----:B------:R-:W-:-:S03]  /*21400*/  ISETP.GT.AND P5, PT, R0, 0xe9, P1 ;  /* 0x000000e90000780c */ /* 0x000fc60000fa4270 */
[----:B------:R-:W-:Y:S01]  /*21410*/  @P2 STG.E.U16 desc[UR44][R4.64+0x1c2], R137 ;  /* 0x0001c28904002986 */ /* 0x000fe2000c10152c */
[C---:B------:R-:W-:Y:S02]  /*21420*/  ISETP.GT.AND P2, PT, R0.reuse, 0xe8, P1 ;  /* 0x000000e80000780c */ /* 0x040fe40000f44270 */
[C---:B------:R-:W-:Y:S01]  /*21430*/  ISETP.GT.AND P6, PT, R0.reuse, 0xe8, P0 ;  /* 0x000000e80000780c */ /* 0x040fe200007c4270 */
[----:B------:R-:W-:Y:S01]  /*21440*/  @P3 STG.E.U16 desc[UR44][R6.64+0x1c0], R138 ;  /* 0x0001c08a06003986 */ /* 0x000fe2000c10152c */
[----:B------:R-:W-:Y:S01]  /*21450*/  ISETP.GT.AND P3, PT, R0, 0xe9, P0 ;  /* 0x000000e90000780c */ /* 0x000fe20000764270 */
[-C--:B------:R-:W-:Y:S01]  /*21460*/  FMUL R140, R140, R2.reuse ;  /* 0x000000028c8c7220 */ /* 0x080fe20000400000 */
[-C--:B------:R-:W-:Y:S01]  /*21470*/  FMUL R141, R141, R2.reuse ;  /* 0x000000028d8d7220 */ /* 0x080fe20000400000 */
[----:B------:R-:W-:Y:S01]  /*21480*/  @P4 STG.E.U16 desc[UR44][R6.64+0x1c2], R139 ;  /* 0x0001c28b06004986 */ /* 0x000fe2000c10152c */
[----:B------:R-:W-:Y:S01]  /*21490*/  ISETP.GT.AND P4, PT, R0, 0xf0, P1 ;  /* 0x000000f00000780c */ /* 0x000fe20000f84270 */
[-C--:B------:R-:W-:Y:S01]  /*214a0*/  FMUL R142, R142, R2.reuse ;  /* 0x000000028e8e7220 */ /* 0x080fe20000400000 */
[-C--:B------:R-:W-:Y:S01]  /*214b0*/  FMUL R143, R143, R2.reuse ;  /* 0x000000028f8f7220 */ /* 0x080fe20000400000 */
[----:B------:R-:W-:Y:S01]  /*214c0*/  FMUL R144, R144, R2 ;  /* 0x0000000290907220 */ /* 0x000fe20000400000 */
[----:B------:R-:W-:-:S02]  /*214d0*/  F2FP.BF16.F32.PACK_AB R140, RZ, R140 ;  /* 0x0000008cff8c723e */ /* 0x000fc400000010ff */
[----:B------:R-:W-:Y:S02]  /*214e0*/  F2FP.BF16.F32.PACK_AB R141, RZ, R141 ;  /* 0x0000008dff8d723e */ /* 0x000fe400000010ff */
[----:B------:R-:W-:Y:S02]  /*214f0*/  F2FP.BF16.F32.PACK_AB R142, RZ, R142 ;  /* 0x0000008eff8e723e */ /* 0x000fe400000010ff */
[----:B------:R-:W-:Y:S02]  /*21500*/  F2FP.BF16.F32.PACK_AB R143, RZ, R143 ;  /* 0x0000008fff8f723e */ /* 0x000fe400000010ff */
[----:B------:R-:W-:Y:S01]  /*21510*/  F2FP.BF16.F32.PACK_AB R144, RZ, R144 ;  /* 0x00000090ff90723e */ /* 0x000fe200000010ff */
[----:B------:R-:W-:Y:S01]  /*21520*/  @P2 STG.E.U16 desc[UR44][R4.64+0x1d0], R140 ;  /* 0x0001d08c04002986 */ /* 0x000fe2000c10152c */
[----:B------:R-:W-:-:S03]  /*21530*/  ISETP.GT.AND P2, PT, R0, 0xf1, P1 ;  /* 0x000000f10000780c */ /* 0x000fc60000f44270 */
[----:B------:R-:W-:Y:S01]  /*21540*/  @P5 STG.E.U16 desc[UR44][R4.64+0x1d2], R141 ;  /* 0x0001d28d04005986 */ /* 0x000fe2000c10152c */
[----:B------:R-:W-:-:S03]  /*21550*/  ISETP.GT.AND P5, PT, R0, 0xf0, P0 ;  /* 0x000000f00000780c */ /* 0x000fc600007a4270 */
[----:B------:R-:W-:Y:S01]  /*21560*/  @P6 STG.E.U16 desc[UR44][R6.64+0x1d0], R142 ;  /* 0x0001d08e06006986 */ /* 0x000fe2000c10152c */
[----:B------:R-:W-:-:S03]  /*21570*/  FMUL R145, R145, R2 ;  /* 0x0000000291917220 */ /* 0x000fc60000400000 */
[----:B------:R-:W-:Y:S01]  /*21580*/  @P3 STG.E.U16 desc[UR44][R6.64+0x1d2], R143 ;  /* 0x0001d28f06003986 */ /* 0x000fe2000c10152c */
[----:B------:R-:W-:-:S03]  /*21590*/  ISETP.GT.AND P3, PT, R0, 0xf8, P1 ;  /* 0x000000f80000780c */ /* 0x000fc60000f64270 */
[----:B------:R-:W-:Y:S01]  /*215a0*/  @P4 STG.E.U16 desc[UR44][R4.64+0x1e0], R144 ;  /* 0x0001e09004004986 */ /* 0x000fe2000c10152c */
[----:B------:R-:W-:Y:S01]  /*215b0*/  ISETP.GT.AND P4, PT, R0, 0xf1, P0 ;  /* 0x000000f10000780c */ /* 0x000fe20000784270 */
[-C--:B------:R-:W-:Y:S01]  /*215c0*/  FMUL R146, R146, R2.reuse ;  /* 0x0000000292927220 */ /* 0x080fe20000400000 */
[C---:B------:R-:W-:Y:S01]  /*215d0*/  ISETP.GT.AND P1, PT, R0.reuse, 0xf9, P1 ;  /* 0x000000f90000780c */ /* 0x040fe20000f24270 */
[-C--:B------:R-:W-:Y:S01]  /*215e0*/  FMUL R147, R147, R2.reuse ;  /* 0x0000000293937220 */ /* 0x080fe20000400000 */
[----:B------:R-:W-:Y:S01]  /*215f0*/  ISETP.GT.AND P6, PT, R0, 0xf8, P0 ;  /* 0x000000f80000780c */ /* 0x000fe200007c4270 */
[-C--:B------:R-:W-:Y:S01]  /*21600*/  FMUL R148, R148, R2.reuse ;  /* 0x0000000294947220 */ /* 0x080fe20000400000 */
[----:B------:R-:W-:Y:S01]  /*21610*/  FMUL R149, R149, R2 ;  /* 0x0000000295957220 */ /* 0x000fe20000400000 */
[----:B------:R-:W-:Y:S02]  /*21620*/  F2FP.BF16.F32.PACK_AB R145, RZ, R145 ;  /* 0x00000091ff91723e */ /* 0x000fe400000010ff */
[----:B------:R-:W-:-:S02]  /*21630*/  F2FP.BF16.F32.PACK_AB R146, RZ, R146 ;  /* 0x00000092ff92723e */ /* 0x000fc400000010ff */
[----:B------:R-:W-:Y:S02]  /*21640*/  ISETP.GT.AND P0, PT, R0, 0xf9, P0 ;  /* 0x000000f90000780c */ /* 0x000fe40000704270 */
[----:B------:R-:W-:Y:S01]  /*21650*/  F2FP.BF16.F32.PACK_AB R147, RZ, R147 ;  /* 0x00000093ff93723e */ /* 0x000fe200000010ff */
[----:B------:R-:W-:Y:S01]  /*21660*/  FMUL R150, R150, R2 ;  /* 0x0000000296967220 */ /* 0x000fe20000400000 */
[----:B------:R-:W-:Y:S02]  /*21670*/  F2FP.BF16.F32.PACK_AB R148, RZ, R148 ;  /* 0x00000094ff94723e */ /* 0x000fe400000010ff */
[----:B------:R-:W-:Y:S01]  /*21680*/  F2FP.BF16.F32.PACK_AB R149, RZ, R149 ;  /* 0x00000095ff95723e */ /* 0x000fe200000010ff */
[----:B------:R-:W-:Y:S01]  /*21690*/  FMUL R151, R151, R2 ;  /* 0x0000000297977220 */ /* 0x000fe20000400000 */
[----:B------:R-:W-:Y:S01]  /*216a0*/  @P2 STG.E.U16 desc[UR44][R4.64+0x1e2], R145 ;  /* 0x0001e29104002986 */ /* 0x000fe2000c10152c */
[----:B------:R-:W-:-:S03]  /*216b0*/  F2FP.BF16.F32.PACK_AB R150, RZ, R150 ;  /* 0x00000096ff96723e */ /* 0x000fc600000010ff */
[----:B------:R-:W-:Y:S01]  /*216c0*/  @P5 STG.E.U16 desc[UR44][R6.64+0x1e0], R146 ;  /* 0x0001e09206005986 */ /* 0x000fe2000c10152c */
[----:B------:R-:W-:-:S03]  /*216d0*/  F2FP.BF16.F32.PACK_AB R151, RZ, R151 ;  /* 0x00000097ff97723e */ /* 0x000fc600000010ff */
[----:B------:R-:W-:Y:S04]  /*216e0*/  @P4 STG.E.U16 desc[UR44][R6.64+0x1e2], R147 ;  /* 0x0001e29306004986 */ /* 0x000fe8000c10152c */
[----:B------:R-:W-:Y:S04]  /*216f0*/  @P3 STG.E.U16 desc[UR44][R4.64+0x1f0], R148 ;  /* 0x0001f09404003986 */ /* 0x000fe8000c10152c */
[----:B------:R0:W-:Y:S02]  /*21700*/  @P1 STG.E.U16 desc[UR44][R4.64+0x1f2], R149 ;  /* 0x0001f29504001986 */ /* 0x0001e4000c10152c */
[----:B0-----:R-:W-:Y:S01]  /*21710*/  @P6 IMAD.MOV.U32 R4, RZ, RZ, R6 ;  /* 0x000000ffff046224 */ /* 0x001fe200078e0006 */
[----:B------:R-:W-:-:S05]  /*21720*/  @P6 MOV R5, R7 ;  /* 0x0000000700056202 */ /* 0x000fca0000000f00 */
[----:B------:R0:W-:Y:S04]  /*21730*/  @P6 STG.E.U16 desc[UR44][R4.64+0x1f0], R150 ;  /* 0x0001f09604006986 */ /* 0x0001e8000c10152c */
[----:B------:R0:W-:Y:S02]  /*21740*/  @P0 STG.E.U16 desc[UR44][R6.64+0x1f2], R151 ;  /* 0x0001f29706000986 */ /* 0x0001e4000c10152c */
.L_x_536:
[----:B------:R-:W-:Y:S05]  /*21750*/  BSYNC B0 ;  /* 0x0000000000007941 */ /* 0x000fea0003800000 */
.L_x_28:
[----:B0-----:R-:W2:Y:S04]  /*21760*/  LDL.LU R5, [R1+0x200] ;  /* 0x0002000001057983 */ /* 0x001ea80000300800 */
[----:B------:R-:W2:Y:S01]  /*21770*/  LDL.LU R4, [R1+0x204] ;  /* 0x0002040001047983 */ /* 0x000ea20000300800 */
[----:B------:R-:W-:Y:S01]  /*21780*/  ULDC UR4, c[0x0][0xc] ;  /* 0x0000030000047ab9 */ /* 0x000fe20000000800 */
[----:B------:R-:W-:Y:S01]  /*21790*/  ULDC UR5, c[0x0][0x10] ;  /* 0x0000040000057ab9 */ /* 0x000fe20000000800 */
[----:B-----5:R-:W2:Y:S01]  /*217a0*/  LDC R3, c[0x0][0x14] ;  /* 0x00000500ff037b82 */ /* 0x020ea20000000800 */
[----:B------:R-:W-:Y:S01]  /*217b0*/  UIMAD.WIDE.U32 UR4, UR4, UR5, URZ ;  /* 0x00000005040472a5 */ /* 0x000fe2000f8e003f */
[----:B----4-:R-:W-:Y:S01]  /*217c0*/  PRMT R0, RZ, 0x7610, R0 ;  /* 0x00007610ff007816 */ /* 0x010fe20000000000 */
[----:B------:R-:W-:Y:S01]  /*217d0*/  UMOV UR41, 0xffffffff ;  /* 0xffffffff00297882 */ /* 0x000fe20000000000 */
[----:B------:R-:W-:-:S03]  /*217e0*/  UMOV UR42, 0xffffffff ;  /* 0xffffffff002a7882 */ /* 0x000fc60000000000 */
[----:B--2---:R-:W-:-:S04]  /*217f0*/  IMAD.WIDE.U32 R4, R3, UR4, R4 ;  /* 0x0000000403047c25 */ /* 0x004fc8000f8e0004 */
[----:B------:R-:W-:Y:S01]  /*21800*/  IMAD R3, R3, UR5, RZ ;  /* 0x0000000503037c24 */ /* 0x000fe2000f8e02ff */
[----:B------:R-:W-:Y:S01]  /*21810*/  ULDC.64 UR4, c[0x0][0x650] ;  /* 0x0001940000047ab9 */ /* 0x000fe20000000a00 */
[----:B------:R-:W-:Y:S01]  /*21820*/  IMAD.MOV.U32 R7, RZ, RZ, R4 ;  /* 0x000000ffff077224 */ /* 0x000fe200078e0004 */
[----:B------:R-:W-:Y:S01]  /*21830*/  ISETP.GE.U32.AND P0, PT, R4, UR4, PT ;  /* 0x0000000404007c0c */ /* 0x000fe2000bf06070 */
[----:B------:R-:W-:-:S05]  /*21840*/  IMAD.IADD R6, R5, 0x1, R3 ;  /* 0x0000000105067824 */ /* 0x000fca00078e0203 */
[----:B------:R0:W-:Y:S01]  /*21850*/  STL [R1+0x200], R6 ;  /* 0x0002000601007387 */ /* 0x0001e20000100800 */
[----:B------:R-:W-:-:S03]  /*21860*/  ISETP.GE.U32.AND.EX P0, PT, R6, UR5, PT, P0 ;  /* 0x0000000506007c0c */ /* 0x000fc6000bf06100 */
[----:B------:R0:W-:Y:S10]  /*21870*/  STL [R1+0x204], R7 ;  /* 0x0002040701007387 */ /* 0x0001f40000100800 */
[----:B0-----:R-:W-:Y:S05]  /*21880*/  @P0 BRA `(.L_x_537) ;  /* 0x0000000400880947 */ /* 0x001fea0003800000 */
[----:B------:R-:W0:Y:S01]  /*21890*/  S2UR UR6, SR_CTAID.X ;  /* 0x00000000000679c3 */ /* 0x000e220000002500 */
[----:B------:R-:W-:Y:S01]  /*218a0*/  ULDC.64 UR12, c[0x0][0x628] ;  /* 0x00018a00000c7ab9 */ /* 0x000fe20000000a00 */
[----:B------:R-:W-:Y:S01]  /*218b0*/  ULDC UR4, c[0x0][0x150] ;  /* 0x0000540000047ab9 */ /* 0x000fe20000000800 */
[----:B------:R-:W-:Y:S01]  /*218c0*/  ISETP.NE.U32.AND P0, PT, RZ, UR12, PT ;  /* 0x0000000cff007c0c */ /* 0x000fe2000bf05070 */
[----:B------:R-:W-:Y:S01]  /*218d0*/  ULDC UR15, c[0x0][0x630] ;  /* 0x00018c00000f7ab9 */ /* 0x000fe20000000800 */
[C---:B------:R-:W-:Y:S01]  /*218e0*/  R2UR UR16, R7.reuse ;  /* 0x00000000071072ca */ /* 0x040fe200000e0000 */
[----:B------:R-:W-:Y:S01]  /*218f0*/  ULDC UR19, c[0x0][0x154] ;  /* 0x0000550000137ab9 */ /* 0x000fe20000000800 */
[----:B------:R-:W-:Y:S01]  /*21900*/  ISETP.NE.AND.EX P0, PT, RZ, UR13, PT, P0 ;  /* 0x0000000dff007c0c */ /* 0x000fe2000bf05300 */
[----:B------:R-:W2:Y:S01]  /*21910*/  S2UR UR18, SR_CTAID.Y ;  /* 0x00000000001279c3 */ /* 0x000ea20000002600 */
[----:B------:R-:W-:Y:S02]  /*21920*/  R2UR UR17, R6 ;  /* 0x00000000061172ca */ /* 0x000fe400000e0000 */
[----:B------:R-:W-:-:S02]  /*21930*/  R2UR UR10, R7 ;  /* 0x00000000070a72ca */ /* 0x000fc400000e0000 */
[----:B------:R-:W-:Y:S02]  /*21940*/  R2UR UR11, R6 ;  /* 0x00000000060b72ca */ /* 0x000fe400000e0000 */
[----:B0-----:R-:W-:-:S05]  /*21950*/  I2FP.F32.U32 R0, UR6 ;  /* 0x0000000600007c45 */ /* 0x001fca0008201000 */
[----:B------:R-:W-:-:S04]  /*21960*/  FMUL R0, R0, UR4 ;  /* 0x0000000400007c20 */ /* 0x000fc80008400000 */
[----:B------:R0:W4:Y:S01]  /*21970*/  F2I.U32.TRUNC.NTZ R3, R0 ;  /* 0x0000000000037305 */ /* 0x000122000020f000 */
[----:B--2---:R-:W-:Y:S05]  /*21980*/  @!P0 BRA `(.L_x_538) ;  /* 0x0000000000308947 */ /* 0x004fea0003800000 */
        /* <DEDUP_REMOVED lines=12> */
.L_x_538:
[----:B------:R-:W-:Y:S01]  /*21a50*/  USHF.R.U64 UR42, UR10, UR15, UR11 ;  /* 0x0000000f0a2a7299 */ /* 0x000fe2000800120b */
[----:B0-----:R-:W-:Y:S01]  /*21a60*/  I2FP.F32.U32 R0, UR18 ;  /* 0x0000001200007c45 */ /* 0x001fe20008201000 */
[----:B------:R-:W-:Y:S02]  /*21a70*/  USHF.R.U32.HI UR4, URZ, UR15, UR11 ;  /* 0x0000000f3f047299 */ /* 0x000fe4000801160b */
        /* <DEDUP_REMOVED lines=8> */
[----:B------:R-:W-:Y:S01]  /*21b00*/  UIMAD.WIDE.U32 UR8, UR10, UR12, UR8 ;  /* 0x0000000c0a0872a5 */ /* 0x000fe2000f8e0008 */
[----:B----4-:R-:W-:Y:S01]  /*21b10*/  R2UR UR12, R3 ;  /* 0x00000000030c72ca */ /* 0x010fe200000e0000 */
[----:B------:R-:W-:Y:S01]  /*21b20*/  UIMAD UR10, UR10, UR13, UR4 ;  /* 0x0000000d0a0a72a4 */ /* 0x000fe2000f8e0204 */
[----:B------:R-:W-:Y:S01]  /*21b30*/  ULDC UR11, c[0x0][0x618] ;  /* 0x00018600000b7ab9 */ /* 0x000fe20000000800 */
[----:B------:R-:W-:Y:S02]  /*21b40*/  ULDC UR21, c[0x0][0x658] ;  /* 0x0001960000157ab9 */ /* 0x000fe40000000800 */
[----:B------:R-:W-:Y:S01]  /*21b50*/  UIADD3 UR9, UR9, UR10, URZ ;  /* 0x0000000a09097290 */ /* 0x000fe2000fffe03f */
[----:B------:R-:W-:Y:S01]  /*21b60*/  UMOV UR15, 0xffffffff ;  /* 0xffffffff000f7882 */ /* 0x000fe20000000000 */
[----:B------:R-:W-:Y:S01]  /*21b70*/  ULDC.64 UR4, c[0x0][0x640] ;  /* 0x0001900000047ab9 */ /* 0x000fe20000000a00 */
[----:B------:R-:W-:Y:S01]  /*21b80*/  USHF.L.U32 UR15, UR15, UR21, URZ ;  /* 0x000000150f0f7299 */ /* 0x000fe2000800063f */
[----:B------:R-:W-:Y:S01]  /*21b90*/  ISETP.NE.U32.AND P0, PT, RZ, UR4, PT ;  /* 0x00000004ff007c0c */ /* 0x000fe2000bf05070 */
[----:B------:R-:W-:-:S02]  /*21ba0*/  USHF.R.U64 UR16, UR8, UR11, UR9 ;  /* 0x0000000b08107299 */ /* 0x000fc40008001209 */
[----:B------:R-:W-:Y:S01]  /*21bb0*/  USHF.R.U32.HI UR8, URZ, UR11, UR9 ;  /* 0x0000000b3f087299 */ /* 0x000fe20008011609 */
[----:B0-----:R-:W-:Y:S01]  /*21bc0*/  R2UR UR14, R0 ;  /* 0x00000000000e72ca */ /* 0x001fe200000e0000 */
[----:B------:R-:W-:Y:S01]  /*21bd0*/  ULDC UR17, c[0x0][0x608] ;  /* 0x0001820000117ab9 */ /* 0x000fe20000000800 */
[----:B------:R-:W-:Y:S01]  /*21be0*/  ULOP3.LUT UR40, URZ, UR15, URZ, 0x33, !UPT ;  /* 0x0000000f3f287292 */ /* 0x000fe2000f8e333f */
[----:B------:R-:W-:Y:S01]  /*21bf0*/  ISETP.NE.AND.EX P0, PT, RZ, UR5, PT, P0 ;  /* 0x00000005ff007c0c */ /* 0x000fe2000bf05300 */
[----:B------:R-:W-:Y:S02]  /*21c00*/  USHF.R.U64 UR15, UR16, UR17, UR8 ;  /* 0x00000011100f7299 */ /* 0x000fe40008001208 */
[----:B------:R-:W-:Y:S02]  /*21c10*/  USHF.R.U32.HI UR8, URZ, UR17, UR8 ;  /* 0x000000113f087299 */ /* 0x000fe40008011608 */
[----:B------:R-:W-:Y:S02]  /*21c20*/  UIADD3 UR12, -UR12, URZ, URZ ;  /* 0x0000003f0c0c7290 */ /* 0x000fe4000fffe13f */
[----:B------:R-:W-:Y:S01]  /*21c30*/  USHF.R.U64 UR17, UR15, UR21, UR8 ;  /* 0x000000150f117299 */ /* 0x000fe20008001208 */
[----:B------:R-:W-:Y:S01]  /*21c40*/  UMOV UR19, 0x1 ;  /* 0x0000000100137882 */ /* 0x000fe20000000000 */
[----:B------:R-:W-:Y:S01]  /*21c50*/  ULDC UR13, c[0x0][0x144] ;  /* 0x00005100000d7ab9 */ /* 0x000fe20000000800 */
[----:B------:R-:W-:Y:S01]  /*21c60*/  ULDC UR7, c[0x0][0x600] ;  /* 0x0001800000077ab9 */ /* 0x000fe20000000800 */
[----:B------:R-:W-:-:S02]  /*21c70*/  USHF.L.U32 UR24, UR19, UR21, URZ ;  /* 0x0000001513187299 */ /* 0x000fc4000800063f */
[----:B------:R-:W-:Y:S02]  /*21c80*/  USHF.R.U32.HI UR8, URZ, UR21, UR8 ;  /* 0x000000153f087299 */ /* 0x000fe40008011608 */
[----:B------:R-:W-:Y:S02]  /*21c90*/  UIMAD UR21, UR13, UR12, UR6 ;  /* 0x0000000c0d1572a4 */ /* 0x000fe4000f8e0206 */
[----:B------:R-:W-:Y:S02]  /*21ca0*/  UIADD3 UR20, UR7, -0x1, URZ ;  /* 0xffffffff07147890 */ /* 0x000fe4000fffe03f */
[----:B------:R-:W-:Y:S01]  /*21cb0*/  UIADD3 UR19, -UR14, URZ, URZ ;  /* 0x0000003f0e137290 */ /* 0x000fe2000fffe13f */
        /* <DEDUP_REMOVED lines=17> */
.L_x_539:
[----:B------:R-:W-:Y:S01]  /*21dd0*/  UISETP.NE.AND UP0, UPT, UR39, URZ, UPT ;  /* 0x0000003f2700728c */ /* 0x000fe2000bf05270 */
[----:B------:R-:W-:Y:S01]  /*21de0*/  MOV R0, 0x1 ;  /* 0x0000000100007802 */ /* 0x000fe20000000f00 */
[----:B------:R-:W-:Y:S02]  /*21df0*/  USHF.R.U64 UR4, UR6, UR22, UR8 ;  /* 0x0000001606047299 */ /* 0x000fe40008001208 */
[----:B------:R-:W-:Y:S02]  /*21e00*/  ULOP3.LUT UR40, UR15, UR40, URZ, 0xc0, !UPT ;  /* 0x000000280f287292 */ /* 0x000fe4000f8ec03f */
[----:B------:R-:W-:Y:S02]  /*21e10*/  UIADD3 UR5, -UR4, URZ, URZ ;  /* 0x0000003f04057290 */ /* 0x000fe4000fffe13f */
[----:B------:R-:W-:Y:S02]  /*21e20*/  UIMAD UR40, UR24, UR4, UR40 ;  /* 0x00000004182872a4 */ /* 0x000fe4000f8e0228 */
[----:B------:R-:W-:-:S02]  /*21e30*/  ULOP3.LUT UR16, UR16, UR20, URZ, 0xc0, !UPT ;  /* 0x0000001410107292 */ /* 0x000fc4000f8ec03f */
[----:B------:R-:W-:Y:S02]  /*21e40*/  @UP0 UIMAD UR21, UR25, UR19, UR18 ;  /* 0x00000013191502a4 */ /* 0x000fe4000f8e0212 */
[----:B------:R-:W-:-:S03]  /*21e50*/  UIMAD UR4, UR5, UR23, UR17 ;  /* 0x00000017050472a4 */ /* 0x000fc6000f8e0211 */
[----:B------:R-:W-:Y:S01]  /*21e60*/  ULDC UR5, c[0x0][0x610] ;  /* 0x0001840000057ab9 */ /* 0x000fe20000000800 */
[----:B------:R-:W-:Y:S02]  /*21e70*/  UIMAD UR4, UR4, UR7, UR16 ;  /* 0x00000007040472a4 */ /* 0x000fe4000f8e0210 */
[----:B------:R-:W-:-:S04]  /*21e80*/  UIMAD UR40, UR40, UR5, UR21 ;  /* 0x00000005282872a4 */ /* 0x000fc8000f8e0215 */
[----:B------:R-:W-:Y:S02]  /*21e90*/  USEL UR41, UR4, UR40, !UP0 ;  /* 0x0000002804297287 */ /* 0x000fe4000c000000 */
[----:B------:R-:W-:-:S12]  /*21ea0*/  USEL UR40, UR40, UR4, !UP0 ;  /* 0x0000000428287287 */ /* 0x000fd8000c000000 */
.L_x_537:
[----:B------:R-:W-:-:S13]  /*21eb0*/  LOP3.LUT P0, RZ, R0, 0xff, RZ, 0xc0, !PT ;  /* 0x000000ff00ff7812 */ /* 0x000fda000780c0ff */
[----:B------:R-:W-:Y:S05]  /*21ec0*/  @P0 BRA `(.L_x_540) ;  /* 0xfffffdf000900947 */ /* 0x000fea000383ffff */
[----:B------:R-:W-:Y:S05]  /*21ed0*/  EXIT ;  /* 0x000000000000794d */ /* 0x000fea0003800000 */
.L_x_3:
[----:B------:R-:W2:Y:S01]  /*21ee0*/  LDL R5, [R1+0x204] ;  /* 0x0002040001057983 */ /* 0x000ea20000100800 */
[----:B------:R-:W-:-:S03]  /*21ef0*/  ULDC.64 UR8, c[0x0][0x650] ;  /* 0x0001940000087ab9 */ /* 0x000fc60000000a00 */
[----:B------:R-:W3:Y:S01]  /*21f00*/  LDL R4, [R1+0x200] ;  /* 0x0002000001047983 */ /* 0x000ee20000100800 */
[----:B------:R-:W-:Y:S01]  /*21f10*/  PRMT R0, RZ, 0x7610, R0 ;  /* 0x00007610ff007816 */ /* 0x000fe20000000000 */
[----:B------:R-:W-:Y:S01]  /*21f20*/  IMAD.MOV.U32 R3, RZ, RZ, -0x1 ;  /* 0xffffffffff037424 */ /* 0x000fe200078e00ff */
[----:B------:R-:W-:Y:S01]  /*21f30*/  MOV R10, 0xffffffff ;  /* 0xffffffff000a7802 */ /* 0x000fe20000000f00 */
[----:B------:R-:W-:Y:S01]  /*21f40*/  IMAD.MOV.U32 R2, RZ, RZ, -0x1 ;  /* 0xffffffffff027424 */ /* 0x000fe200078e00ff */
[----:B--2---:R-:W-:-:S04]  /*21f50*/  ISETP.GE.U32.AND P0, PT, R5, UR8, PT ;  /* 0x0000000805007c0c */ /* 0x004fc8000bf06070 */
[----:B---3--:R-:W-:-:S13]  /*21f60*/  ISETP.GE.U32.AND.EX P0, PT, R4, UR9, PT, P0 ;  /* 0x0000000904007c0c */ /* 0x008fda000bf06100 */
[----:B------:R-:W-:Y:S05]  /*21f70*/  @P0 BRA `(.L_x_541) ;  /* 0x00000004008c0947 */ /* 0x000fea0003800000 */
[----:B------:R-:W-:Y:S01]  /*21f80*/  I2FP.F32.U32 R0, UR4 ;  /* 0x0000000400007c45 */ /* 0x000fe20008201000 */
[----:B0-----:R-:W-:Y:S01]  /*21f90*/  ULDC.64 UR16, c[0x0][0x628] ;  /* 0x00018a0000107ab9 */ /* 0x001fe20000000a00 */
        /* <DEDUP_REMOVED lines=24> */
.L_x_542:
        /* <DEDUP_REMOVED lines=24> */
[----:B------:R-:W-:Y:S01]  /*222a0*/  UMOV UR19, 0x1 ;  /* 0x0000000100137882 */ /* 0x000fe20000000000 */
[----:B------:R-:W-:Y:S01]  /*222b0*/  ULDC UR20, c[0x0][0x608] ;  /* 0x0001820000147ab9 */ /* 0x000fe20000000800 */
[----:B------:R-:W-:Y:S01]  /*222c0*/  USHF.L.U32 UR26, UR19, UR23, URZ ;  /* 0x00000017131a7299 */ /* 0x000fe2000800063f */
[----:B------:R-:W-:Y:S01]  /*222d0*/  ISETP.NE.AND.EX P0, PT, RZ, UR9, PT, P0 ;  /* 0x00000009ff007c0c */ /* 0x000fe2000bf05300 */
[----:B------:R-:W-:Y:S02]  /*222e0*/  USHF.R.U64 UR19, UR18, UR20, UR11 ;  /* 0x0000001412137299 */ /* 0x000fe4000800120b */
[----:B------:R-:W-:Y:S02]  /*222f0*/  USHF.R.U32.HI UR11, URZ, UR20, UR11 ;  /* 0x000000143f0b7299 */ /* 0x000fe4000801160b */
[----:B------:R-:W-:-:S02]  /*22300*/  UIADD3 UR15, -UR15, URZ, URZ ;  /* 0x0000003f0f0f7290 */ /* 0x000fc4000fffe13f */
[----:B------:R-:W-:Y:S01]  /*22310*/  USHF.R.U64 UR20, UR19, UR23, UR11 ;  /* 0x0000001713147299 */ /* 0x000fe2000800120b */
[----:B------:R-:W-:Y:S01]  /*22320*/  ULDC UR16, c[0x0][0x144] ;  /* 0x0000510000107ab9 */ /* 0x000fe20000000800 */
[----:B------:R-:W-:Y:S01]  /*22330*/  ULDC UR6, c[0x0][0x600] ;  /* 0x0001800000067ab9 */ /* 0x000fe20000000800 */
[----:B------:R-:W-:Y:S02]  /*22340*/  USHF.R.U32.HI UR11, URZ, UR23, UR11 ;  /* 0x000000173f0b7299 */ /* 0x000fe4000801160b */
[----:B------:R-:W-:Y:S02]  /*22350*/  UIMAD UR23, UR16, UR15, UR4 ;  /* 0x0000000f101772a4 */ /* 0x000fe4000f8e0204 */
[----:B------:R-:W-:Y:S02]  /*22360*/  UIADD3 UR22, UR6, -0x1, URZ ;  /* 0xffffffff06167890 */ /* 0x000fe4000fffe03f */
[----:B------:R-:W-:Y:S02]  /*22370*/  ULOP3.LUT UR27, URZ, UR13, URZ, 0x33, !UPT ;  /* 0x0000000d3f1b7292 */ /* 0x000fe4000f8e333f */
        /* <DEDUP_REMOVED lines=18> */
.L_x_543:
[----:B------:R-:W-:Y:S01]  /*224a0*/  UISETP.NE.AND UP0, UPT, UR39, URZ, UPT ;  /* 0x0000003f2700728c */ /* 0x000fe2000bf05270 */
[----:B------:R-:W-:Y:S01]  /*224b0*/  IMAD.MOV.U32 R0, RZ, RZ, 0x1 ;  /* 0x00000001ff007424 */ /* 0x000fe200078e00ff */
[----:B------:R-:W-:Y:S01]  /*224c0*/  USHF.R.U64 UR8, UR4, UR24, UR11 ;  /* 0x0000001804087299 */ /* 0x000fe2000800120b */
[----:B------:R-:W-:Y:S01]  /*224d0*/  IMAD.U32 R10, RZ, RZ, UR5 ;  /* 0x00000005ff0a7e24 */ /* 0x000fe2000f8e00ff */
[----:B------:R-:W-:Y:S02]  /*224e0*/  ULOP3.LUT UR4, UR19, UR27, URZ, 0xc0, !UPT ;  /* 0x0000001b13047292 */ /* 0x000fe4000f8ec03f */
[----:B------:R-:W-:Y:S02]  /*224f0*/  ULOP3.LUT UR18, UR18, UR22, URZ, 0xc0, !UPT ;  /* 0x0000001612127292 */ /* 0x000fe4000f8ec03f */
[----:B------:R-:W-:-:S03]  /*22500*/  UIMAD UR4, UR26, UR8, UR4 ;  /* 0x000000081a0472a4 */ /* 0x000fc6000f8e0204 */
[----:B------:R-:W-:Y:S02]  /*22510*/  @UP0 UIMAD UR23, UR28, UR21, UR7 ;  /* 0x000000151c1702a4 */ /* 0x000fe4000f8e0207 */
[----:B------:R-:W-:-:S03]  /*22520*/  UIADD3 UR7, -UR8, URZ, URZ ;  /* 0x0000003f08077290 */ /* 0x000fc6000fffe13f */
[----:B------:R-:W-:Y:S01]  /*22530*/  ULDC UR8, c[0x0][0x610] ;  /* 0x0001840000087ab9 */ /* 0x000fe20000000800 */
[----:B------:R-:W-:Y:S02]  /*22540*/  UIMAD UR7, UR7, UR25, UR20 ;  /* 0x00000019070772a4 */ /* 0x000fe4000f8e0214 */
[----:B------:R-:W-:Y:S02]  /*22550*/  UIMAD UR4, UR4, UR8, UR23 ;  /* 0x00000008040472a4 */ /* 0x000fe4000f8e0217 */
[----:B------:R-:W-:-:S04]  /*22560*/  UIMAD UR7, UR7, UR6, UR18 ;  /* 0x00000006070772a4 */ /* 0x000fc8000f8e0212 */
[----:B------:R-:W-:Y:S02]  /*22570*/  USEL UR6, UR7, UR4, !UP0 ;  /* 0x0000000407067287 */ /* 0x000fe4000c000000 */
[----:B------:R-:W-:-:S04]  /*22580*/  USEL UR4, UR4, UR7, !UP0 ;  /* 0x0000000704047287 */ /* 0x000fc8000c000000 */
[----:B------:R-:W-:Y:S02]  /*22590*/  MOV R2, UR6 ;  /* 0x0000000600027c02 */ /* 0x000fe40008000f00 */
[----:B------:R-:W-:-:S07]  /*225a0*/  IMAD.U32 R3, RZ, RZ, UR4 ;  /* 0x00000004ff037e24 */ /* 0x000fce000f8e00ff */
.L_x_541:
[----:B------:R-:W-:-:S08]  /*225b0*/  NOP ;  /* 0x0000000000007918 */ /* 0x000fd00000000000 */
[----:B0-----:R-:W0:-:S00]  /*225c0*/  USETMAXREG.DEALLOC.CTAPOOL 0x18 ;  /* 0x00000018000079c8 */ /* 0x001e0000080e0500 */
[----:B------:R-:W-:-:S13]  /*225d0*/  ISETP.NE.AND P0, PT, RZ, UR10, PT ;  /* 0x0000000aff007c0c */ /* 0x000fda000bf05270 */
[----:B------:R-:W-:Y:S05]  /*225e0*/  @P0 EXIT ;  /* 0x000000000000094d */ /* 0x000fea0003800000 */
[----:B0-----:R-:W-:Y:S01]  /*225f0*/  LOP3.LUT P0, RZ, R0, 0xff, RZ, 0xc0, !PT ;  /* 0x000000ff00ff7812 */ /* 0x001fe2000780c0ff */
[----:B------:R-:W-:Y:S01]  /*22600*/  IMAD.MOV.U32 R7, RZ, RZ, 0x1 ;  /* 0x00000001ff077424 */ /* 0x000fe200078e00ff */
[----:B------:R-:W-:-:S11]  /*22610*/  MOV R6, RZ ;  /* 0x000000ff00067202 */ /* 0x000fd60000000f00 */
[----:B------:R-:W-:Y:S05]  /*22620*/  @!P0 BRA `(.L_x_544) ;  /* 0x0000000c008c8947 */ /* 0x000fea0003800000 */
[----:B------:R-:W0:Y:S01]  /*22630*/  LDC R0, c[0x0][0x28c] ;  /* 0x0000a300ff007b82 */ /* 0x000e220000000800 */
[----:B------:R-:W1:Y:S01]  /*22640*/  S2R R4, SR_TID.X ;  /* 0x0000000000047919 */ /* 0x000e620000002100 */
[----:B------:R-:W-:Y:S01]  /*22650*/  ULDC UR5, c[0x0][0x658] ;  /* 0x0001960000057ab9 */ /* 0x000fe20000000800 */
[----:B------:R-:W-:Y:S01]  /*22660*/  UMOV UR7, 0xffffffff ;  /* 0xffffffff00077882 */ /* 0x000fe20000000000 */
[----:B------:R-:W-:Y:S01]  /*22670*/  ULDC UR6, c[0x0][0xc] ;  /* 0x0000030000067ab9 */ /* 0x000fe20000000800 */
[----:B------:R-:W-:Y:S01]  /*22680*/  USHF.L.U32 UR9, UR7, UR5, URZ ;  /* 0x0000000507097299 */ /* 0x000fe2000800063f */
[----:B------:R-:W-:Y:S01]  /*22690*/  BSSY B0, `(.L_x_544) ;  /* 0x00000dc000007945 */ /* 0x000fe20003800000 */
[----:B------:R-:W-:Y:S01]  /*226a0*/  UMOV UR8, 0x1 ;  /* 0x0000000100087882 */ /* 0x000fe20000000000 */
[----:B------:R-:W-:Y:S01]  /*226b0*/  ULDC UR7, c[0x0][0x10] ;  /* 0x0000040000077ab9 */ /* 0x000fe20000000800 */
[----:B------:R-:W-:Y:S01]  /*226c0*/  USHF.L.U32 UR5, UR8, UR5, URZ ;  /* 0x0000000508057299 */ /* 0x000fe2000800063f */
[----:B------:R-:W-:Y:S01]  /*226d0*/  IMAD.MOV.U32 R9, RZ, RZ, 0x1 ;  /* 0x00000001ff097424 */ /* 0x000fe200078e00ff */
[----:B------:R-:W-:Y:S01]  /*226e0*/  UIMAD.WIDE.U32 UR6, UR6, UR7, URZ ;  /* 0x00000007060672a5 */ /* 0x000fe2000f8e003f */
[----:B------:R-:W-:Y:S01]  /*226f0*/  MOV R7, 0x1 ;  /* 0x0000000100077802 */ /* 0x000fe20000000f00 */
[----:B------:R-:W-:Y:S01]  /*22700*/  ULDC UR8, c[0x0][0x14] ;  /* 0x0000050000087ab9 */ /* 0x000fe20000000800 */
[----:B------:R-:W-:Y:S01]  /*22710*/  IMAD.MOV.U32 R6, RZ, RZ, RZ ;  /* 0x000000ffff067224 */ /* 0x000fe200078e00ff */
[----:B------:R-:W-:-:S02]  /*22720*/  UIMAD.WIDE.U32 UR30, UR6, UR8, URZ ;  /* 0x00000008061e72a5 */ /* 0x000fc4000f8e003f */
[----:B------:R-:W-:Y:S01]  /*22730*/  UIMAD UR7, UR7, UR8, URZ ;  /* 0x00000008070772a4 */ /* 0x000fe2000f8e023f */
[----:B------:R-:W-:Y:S01]  /*22740*/  ULDC UR4, c[0x0][0x600] ;  /* 0x0001800000047ab9 */ /* 0x000fe20000000800 */
[----:B------:R-:W-:Y:S02]  /*22750*/  ULOP3.LUT UR13, UR38, 0x2, URZ, 0xfc, !UPT ;  /* 0x00000002260d7892 */ /* 0x000fe4000f8efc3f */
[----:B------:R-:W-:Y:S01]  /*22760*/  UIADD3 UR4, UR4, -0x1, URZ ;  /* 0xffffffff04047890 */ /* 0x000fe2000fffe03f */
[----:B0-----:R-:W-:Y:S01]  /*22770*/  VIADD R0, R0, 0x7f ;  /* 0x0000007f00007836 */ /* 0x001fe20000000000 */
[----:B------:R-:W-:Y:S02]  /*22780*/  ULOP3.LUT UR6, URZ, UR9, URZ, 0x33, !UPT ;  /* 0x000000093f067292 */ /* 0x000fe4000f8e333f */
[----:B------:R-:W-:Y:S02]  /*22790*/  UIADD3 UR7, UR31, UR7, URZ ;  /* 0x000000071f077290 */ /* 0x000fe4000fffe03f */
[----:B------:R-:W-:Y:S01]  /*227a0*/  SHF.R.S32.HI R5, RZ, 0x1f, R0 ;  /* 0x0000001fff057819 */ /* 0x000fe20000011400 */
[----:B------:R-:W-:-:S03]  /*227b0*/  ULDC.64 UR40, c[0x0][0x198] ;  /* 0x0000660000287ab9 */ /* 0x000fc60000000a00 */
[----:B------:R-:W-:Y:S02]  /*227c0*/  LEA.HI R0, R5, R0, RZ, 0x7 ;  /* 0x0000000005007211 */ /* 0x000fe400078f38ff */
[C---:B-1----:R-:W-:Y:S02]  /*227d0*/  LOP3.LUT P3, RZ, R4.reuse, 0x7f, RZ, 0xc0, !PT ;  /* 0x0000007f04ff7812 */ /* 0x042fe4000786c0ff */
[----:B------:R-:W-:Y:S02]  /*227e0*/  SHF.R.S32.HI R0, RZ, 0x7, R0 ;  /* 0x00000007ff007819 */ /* 0x000fe40000011400 */
[----:B------:R-:W-:-:S03]  /*227f0*/  LOP3.LUT P0, RZ, R4, 0x1f, RZ, 0xc0, !PT ;  /* 0x0000001f04ff7812 */ /* 0x000fc6000780c0ff */
[----:B------:R-:W-:Y:S01]  /*22800*/  VIADD R16, R0, 0x1 ;  /* 0x0000000100107836 */ /* 0x000fe20000000000 */
[----:B------:R-:W-:-:S13]  /*22810*/  PLOP3.LUT P0, PT, P0, P3, PT, 0x8a, 0x0 ;  /* 0x000000000000781c */ /* 0x000fda0000707172 */
.L_x_556:
[----:B------:R-:W-:-:S03]  /*22820*/  UMOV UR8, 0xffffffff ;  /* 0xffffffff00087882 */ /* 0x000fc60000000000 */
[----:B------:R-:W-:Y:S05]  /*22830*/  BRA.DIV UR8, `(.L_x_545) ;  /* 0x0000000e08f87947 */ /* 0x000fea000b800000 */
[----:B------:R-:W-:-:S13]  /*22840*/  ELECT P6, URZ, PT ;  /* 0x00000000003f782f */ /* 0x000fda00038c0000 */
.L_x_567:
[----:B------:R-:W0:Y:S01]  /*22850*/  LDC R4, c[0x0][0x28c] ;  /* 0x0000a300ff047b82 */ /* 0x000e220000000800 */
[----:B------:R-:W-:Y:S01]  /*22860*/  BSSY B1, `(.L_x_546) ;  /* 0x0000042000017945 */ /* 0x000fe20003800000 */
[----:B0-----:R-:W-:-:S13]  /*22870*/  ISETP.LT.OR P6, PT, R4, 0x1, !P6 ;  /* 0x000000010400780c */ /* 0x001fda00077c1670 */
[----:B------:R-:W-:Y:S05]  /*22880*/  @P6 BRA `(.L_x_547) ;  /* 0x0000000000fc6947 */ /* 0x000fea0003800000 */
[----:B------:R-:W-:Y:S01]  /*22890*/  IMAD.SHL.U32 R5, R2, 0x100, RZ ;  /* 0x0000010002057824 */ /* 0x000fe200078e00ff */
[----:B------:R-:W-:Y:S01]  /*228a0*/  SHF.L.U32 R3, R3, 0x8, RZ ;  /* 0x0000000803037819 */ /* 0x000fe200000006ff */
[----:B------:R-:W-:Y:S01]  /*228b0*/  IMAD.MOV.U32 R13, RZ, RZ, RZ ;  /* 0x000000ffff0d7224 */ /* 0x000fe200078e00ff */
[----:B------:R-:W-:Y:S01]  /*228c0*/  MOV R4, R16 ;  /* 0x0000001000047202 */ /* 0x000fe20000000f00 */
[----:B------:R-:W-:Y:S02]  /*228d0*/  IMAD.MOV.U32 R2, RZ, RZ, R7 ;  /* 0x000000ffff027224 */ /* 0x000fe400078e0007 */
[----:B------:R-:W-:-:S07]  /*228e0*/  IMAD.MOV.U32 R8, RZ, RZ, R6 ;  /* 0x000000ffff087224 */ /* 0x000fce00078e0006 */
.L_x_551:
[----:B------:R-:W0:Y:S01]  /*228f0*/  S2R R12, SR_CgaCtaId ;  /* 0x00000000000c7919 */ /* 0x000e220000008800 */
[----:B------:R-:W-:-:S04]  /*22900*/  MOV R11, 0x400 ;  /* 0x00000400000b7802 */ /* 0x000fc80000000f00 */
[----:B0-----:R-:W-:Y:S02]  /*22910*/  LEA R15, R12, R11, 0x18 ;  /* 0x0000000b0c0f7211 */ /* 0x001fe400078ec0ff */
[----:B------:R-:W-:Y:S01]  /*22920*/  SHF.L.U32 R11, R2, 0x1f, RZ ;  /* 0x0000001f020b7819 */ /* 0x000fe200000006ff */
[----:B------:R-:W0:Y:S01]  /*22930*/  @!P3 LDC R12, c[0x0][0x500] ;  /* 0x00014000ff0cbb82 */ /* 0x000e220000000800 */
[----:B------:R-:W-:-:S04]  /*22940*/  LEA R14, R8, R15, 0x3 ;  /* 0x0000000f080e7211 */ /* 0x000fc800078e18ff */
[----:B------:R-:W1:Y:S02]  /*22950*/  SYNCS.PHASECHK.TRANS64.TRYWAIT P1, [R14+URZ+0x20], R11 ;  /* 0x0000200b0e0075a7 */ /* 0x000e64000802017f */
[----:B-1----:R-:W-:Y:S05]  /*22960*/  @!P1 BRA `(.L_x_548) ;  /* 0x0000000c00cc9947 */ /* 0x002fea0003800000 */
.L_x_568:
[----:B------:R-:W-:Y:S01]  /*22970*/  UPRMT UR8, UR13, 0x9910, URZ ;  /* 0x000099100d087896 */ /* 0x000fe2000800003f */
[----:B0-----:R0:W-:Y:S03]  /*22980*/  @!P3 SYNCS.ARRIVE.TRANS64 RZ, [R14+URZ], R12 ;  /* 0x0000000c0effb9a7 */ /* 0x0011e6000800003f */
[----:B------:R-:W-:-:S06]  /*22990*/  UISETP.NE.AND UP0, UPT, UR8, 0x2, UPT ;  /* 0x000000020800788c */ /* 0x000fcc000bf05270 */
[----:B------:R-:W-:-:S13]  /*229a0*/  PLOP3.LUT P1, PT, PT, PT, UP0, 0x80, 0x0 ;  /* 0x000000000000781c */ /* 0x000fda0003f2f008 */
[----:B0-----:R-:W-:Y:S05]  /*229b0*/  @P1 BRA `(.L_x_549) ;  /* 0x0000000000041947 */ /* 0x001fea0003800000 */
[----:B------:R-:W-:Y:S01]  /*229c0*/  BPT.TRAP 0x1 ;  /* 0x000000040000795c */ /* 0x000fe20000300000 */
.L_x_549:
[----:B------:R-:W-:Y:S05]  /*229d0*/  @P0 BRA `(.L_x_550) ;  /* 0x0000000000040947 */ /* 0x000fea0003800000 */
[----:B------:R-:W-:Y:S01]  /*229e0*/  BPT.TRAP 0x1 ;  /* 0x000000040000795c */ /* 0x000fe20000300000 */
.L_x_550:
[----:B------:R-:W-:Y:S01]  /*229f0*/  IMAD R15, R8, 0x10000, R15 ;  /* 0x00010000080f7824 */ /* 0x000fe200078e020f */
[----:B------:R-:W-:Y:S01]  /*22a00*/  R2UR UR34, R13 ;  /* 0x000000000d2272ca */ /* 0x000fe200000e0000 */
[----:B------:R-:W-:Y:S01]  /*22a10*/  UIADD3 UR14, UP0, UR40, 0xf0, URZ ;  /* 0x000000f0280e7890 */ /* 0x000fe2000ff1e03f */
[----:B------:R-:W-:Y:S01]  /*22a20*/  R2UR UR33, R14 ;  /* 0x000000000e2172ca */ /* 0x000fe200000e0000 */
[----:B------:R-:W-:Y:S01]  /*22a30*/  UIADD3 UR42, UP1, UR40, 0x1f0, URZ ;  /* 0x000001f0282a7890 */ /* 0x000fe2000ff3e03f */
[----:B------:R-:W-:Y:S01]  /*22a40*/  R2UR UR8, R15 ;  /* 0x000000000f0872ca */ /* 0x000fe200000e0000 */
[----:B------:R-:W-:Y:S01]  /*22a50*/  UIADD3.X UR15, URZ, UR41, URZ, UP0, !UPT ;  /* 0x000000293f0f7290 */ /* 0x000fe200087fe43f */
[----:B------:R-:W-:Y:S01]  /*22a60*/  R2UR UR35, R3 ;  /* 0x00000000032372ca */ /* 0x000fe200000e0000 */
[----:B------:R-:W-:Y:S01]  /*22a70*/  UIADD3.X UR43, URZ, UR41, URZ, UP1, !UPT ;  /* 0x000000293f2b7290 */ /* 0x000fe20008ffe43f */
[----:B------:R-:W-:Y:S01]  /*22a80*/  R2UR UR36, R10 ;  /* 0x000000000a2472ca */ /* 0x000fe200000e0000 */
[----:B------:R-:W-:Y:S01]  /*22a90*/  VIADD R8, R8, 0x1 ;  /* 0x0000000108087836 */ /* 0x000fe20000000000 */
[----:B------:R-:W-:Y:S01]  /*22aa0*/  IADD3 R4, R4, -0x1, RZ ;  /* 0xffffffff04047810 */ /* 0x000fe20007ffe0ff */
[----:B------:R-:W-:Y:S01]  /*22ab0*/  UMOV UR22, 0x0 ;  /* 0x0000000000167882 */ /* 0x000fe20000000000 */
[----:B------:R-:W-:Y:S01]  /*22ac0*/  R2UR UR19, R5 ;  /* 0x00000000051372ca */ /* 0x000fe200000e0000 */
[----:B------:R-:W-:Y:S01]  /*22ad0*/  UIADD3 UR26, UR34, 0x40, URZ ;  /* 0x00000040221a7890 */ /* 0x000fe2000fffe03f */
[----:B------:R-:W-:Y:S01]  /*22ae0*/  ISETP.GT.AND P2, PT, R4, 0x1, PT ;  /* 0x000000010400780c */ /* 0x000fe20003f44270 */
[----:B------:R-:W-:Y:S01]  /*22af0*/  UMOV UR23, 0x10000000 ;  /* 0x1000000000177882 */ /* 0x000fe20000000000 */
[C---:B------:R-:W-:Y:S01]  /*22b00*/  ISETP.NE.AND P1, PT, R8.reuse, 0x4, PT ;  /* 0x000000040800780c */ /* 0x040fe20003f25270 */
[----:B------:R-:W-:Y:S01]  /*22b10*/  UIADD3 UR32, UR8, 0x100, URZ ;  /* 0x0000010008207890 */ /* 0x000fe2000fffe03f */
[----:B------:R-:W-:Y:S01]  /*22b20*/  VIADD R13, R13, 0x80 ;  /* 0x000000800d0d7836 */ /* 0x000fe20000000000 */
[----:B------:R-:W-:Y:S01]  /*22b30*/  UIADD3 UR24, UR8, 0x8100, URZ ;  /* 0x0000810008187890 */ /* 0x000fe2000fffe03f */
[----:B-1----:R-:W-:Y:S01]  /*22b40*/  SEL R11, RZ, 0x1, P1 ;  /* 0x00000001ff0b7807 */ /* 0x002fe20000800000 */
[----:B------:R-:W-:Y:S01]  /*22b50*/  UIADD3 UR16, UR8, 0x40100, URZ ;  /* 0x0004010008107890 */ /* 0x000fe2000fffe03f */
[----:B------:R-:W-:Y:S01]  /*22b60*/  SEL R8, R8, RZ, P1 ;  /* 0x000000ff08087207 */ /* 0x000fe20000800000 */
[----:B------:R-:W-:Y:S01]  /*22b70*/  UIADD3 UR8, UR8, 0x48100, URZ ;  /* 0x0004810008087890 */ /* 0x000fe2000fffe03f */
[----:B------:R-:W-:Y:S01]  /*22b80*/  LOP3.LUT R2, R2, R11, RZ, 0x3c, !PT ;  /* 0x0000000b02027212 */ /* 0x000fe200078e3cff */
[----:B------:R-:W-:Y:S01]  /*22b90*/  UMOV UR25, UR33 ;  /* 0x0000002100197c82 */ /* 0x000fe20008000000 */
[----:B------:R-:W-:Y:S01]  /*22ba0*/  UMOV UR27, UR35 ;  /* 0x00000023001b7c82 */ /* 0x000fe20008000000 */
[----:B------:R-:W-:Y:S01]  /*22bb0*/  UMOV UR28, UR36 ;  /* 0x00000024001c7c82 */ /* 0x000fe20008000000 */
[----:B------:R-:W-:Y:S01]  /*22bc0*/  UMOV UR17, UR33 ;  /* 0x0000002100117c82 */ /* 0x000fe20008000000 */
[----:B------:R-:W-:Y:S01]  /*22bd0*/  UMOV UR18, UR34 ;  /* 0x0000002200127c82 */ /* 0x000fe20008000000 */
[----:B------:R-:W-:Y:S01]  /*22be0*/  UMOV UR20, UR36 ;  /* 0x0000002400147c82 */ /* 0x000fe20008000000 */
[----:B------:R0:W-:Y:S01]  /*22bf0*/  UTMALDG.3D [UR32], [UR14], desc[UR22] ;  /* 0x000016200e0075b4 */ /* 0x0001e20008011000 */
[----:B------:R-:W-:Y:S01]  /*22c00*/  UMOV UR9, UR33 ;  /* 0x0000002100097c82 */ /* 0x000fe20008000000 */
[----:B------:R-:W-:Y:S01]  /*22c10*/  UMOV UR11, UR19 ;  /* 0x00000013000b7c82 */ /* 0x000fe20008000000 */
[----:B------:R-:W-:Y:S01]  /*22c20*/  UMOV UR12, UR36 ;  /* 0x00000024000c7c82 */ /* 0x000fe20008000000 */
[----:B------:R-:W-:Y:S01]  /*22c30*/  UMOV UR10, UR26 ;  /* 0x0000001a000a7c82 */ /* 0x000fe20008000000 */
[----:B------:R0:W-:Y:S01]  /*22c40*/  UTMALDG.3D [UR24], [UR14], desc[UR22] ;  /* 0x000016180e0075b4 */ /* 0x0001e20008011000 */
[----:B------:R0:W-:Y:S01]  /*22c50*/  UTMALDG.3D [UR16], [UR42], desc[UR22] ;  /* 0x000016102a0075b4 */ /* 0x0001e20008011000 */
[----:B------:R0:W-:Y:S02]  /*22c60*/  UTMALDG.3D [UR8], [UR42], desc[UR22] ;  /* 0x000016082a0075b4 */ /* 0x0001e40008011000 */
[----:B0-----:R-:W-:Y:S05]  /*22c70*/  @P2 BRA `(.L_x_551) ;  /* 0xfffffffc001c2947 */ /* 0x001fea000383ffff */
.L_x_547:
[----:B------:R-:W-:Y:S05]  /*22c80*/  BSYNC B1 ;  /* 0x0000000000017941 */ /* 0x000fea0003800000 */
.L_x_546:
[----:B------:R-:W2:Y:S01]  /*22c90*/  LDL.LU R15, [R1+0x200] ;  /* 0x00020000010f7983 */ /* 0x000ea20000300800 */
[----:B------:R-:W-:Y:S01]  /*22ca0*/  LOP3.LUT P4, RZ, R9, 0xff, RZ, 0xc0, !PT ;  /* 0x000000ff09ff7812 */ /* 0x000fe2000788c0ff */
[----:B------:R-:W-:Y:S01]  /*22cb0*/  IMAD.IADD R6, R0, 0x1, R6 ;  /* 0x0000000100067824 */ /* 0x000fe200078e0206 */
[----:B------:R-:W-:Y:S01]  /*22cc0*/  ULDC.64 UR8, c[0x0][0x650] ;  /* 0x0001940000087ab9 */ /* 0x000fe20000000a00 */
[----:B------:R-:W3:Y:S01]  /*22cd0*/  LDL.LU R14, [R1+0x204] ;  /* 0x00020400010e7983 */ /* 0x000ee20000300800 */
[----:B------:R-:W-:Y:S01]  /*22ce0*/  BSSY B1, `(.L_x_552) ;  /* 0x0000074000017945 */ /* 0x000fe20003800000 */
[----:B------:R-:W-:Y:S01]  /*22cf0*/  IMAD.MOV.U32 R10, RZ, RZ, -0x1 ;  /* 0xffffffffff0a7424 */ /* 0x000fe200078e00ff */
[----:B------:R-:W-:Y:S02]  /*22d00*/  SHF.R.U32.HI R2, RZ, 0x2, R6 ;  /* 0x00000002ff027819 */ /* 0x000fe40000011606 */
[----:B------:R-:W-:Y:S02]  /*22d10*/  ISETP.GT.U32.AND P1, PT, R6, 0x3, PT ;  /* 0x000000030600780c */ /* 0x000fe40003f24070 */
[----:B------:R-:W-:-:S02]  /*22d20*/  LOP3.LUT R2, R2, 0x1, RZ, 0xc0, !PT ;  /* 0x0000000102027812 */ /* 0x000fc400078ec0ff */
[----:B------:R-:W-:Y:S01]  /*22d30*/  ISETP.LT.U32.AND P1, PT, R0, 0x4, P1 ;  /* 0x000000040000780c */ /* 0x000fe20000f21070 */
[----:B------:R-:W0:Y:S01]  /*22d40*/  @P4 S2R R3, SR_CgaCtaId ;  /* 0x0000000000034919 */ /* 0x000e220000008800 */
[----:B------:R-:W-:Y:S02]  /*22d50*/  ISETP.NE.U32.AND P2, PT, R2, 0x1, PT ;  /* 0x000000010200780c */ /* 0x000fe40003f45070 */
[----:B------:R-:W-:Y:S02]  /*22d60*/  @P4 MOV R2, 0x400 ;  /* 0x0000040000024802 */ /* 0x000fe40000000f00 */
[----:B------:R-:W-:Y:S02]  /*22d70*/  ISETP.GT.U32.AND P2, PT, R0, 0x3, !P2 ;  /* 0x000000030000780c */ /* 0x000fe40005744070 */
[----:B------:R-:W-:Y:S02]  /*22d80*/  LOP3.LUT R6, R6, 0x3, RZ, 0xc0, !PT ;  /* 0x0000000306067812 */ /* 0x000fe400078ec0ff */
[----:B------:R-:W-:-:S02]  /*22d90*/  PRMT R4, RZ, 0x7610, R4 ;  /* 0x00007610ff047816 */ /* 0x000fc40000000004 */
[----:B------:R-:W-:Y:S02]  /*22da0*/  PRMT R9, RZ, 0x7610, R9 ;  /* 0x00007610ff097816 */ /* 0x000fe40000000009 */
[----:B0-----:R-:W-:Y:S02]  /*22db0*/  @P4 LEA R2, R3, R2, 0x18 ;  /* 0x0000000203024211 */ /* 0x001fe400078ec0ff */
[----:B------:R-:W-:Y:S02]  /*22dc0*/  SEL R3, RZ, 0x1, !P2 ;  /* 0x00000001ff037807 */ /* 0x000fe40005000000 */
[----:B------:R0:W-:Y:S02]  /*22dd0*/  @P4 SYNCS.ARRIVE.TRANS64.A1T0 RZ, [R2+URZ+0x58], RZ ;  /* 0x000058ff02ff49a7 */ /* 0x0001e4000810003f */
[----:B0-----:R-:W-:-:S04]  /*22de0*/  SEL R2, RZ, 0x1, !P1 ;  /* 0x00000001ff027807 */ /* 0x001fc80004800000 */
[----:B------:R-:W-:Y:S01]  /*22df0*/  LOP3.LUT R7, R3, R7, R2, 0x96, !PT ;  /* 0x0000000703077212 */ /* 0x000fe200078e9602 */
[----:B------:R-:W-:Y:S01]  /*22e00*/  IMAD.MOV.U32 R2, RZ, RZ, -0x1 ;  /* 0xffffffffff027424 */ /* 0x000fe200078e00ff */
[----:B------:R-:W-:Y:S02]  /*22e10*/  MOV R3, 0xffffffff ;  /* 0xffffffff00037802 */ /* 0x000fe40000000f00 */
[----:B---3--:R-:W-:-:S04]  /*22e20*/  IADD3 R14, P1, R14, UR30, RZ ;  /* 0x0000001e0e0e7c10 */ /* 0x008fc8000ff3e0ff */
[----:B--2---:R-:W-:Y:S01]  /*22e30*/  IADD3.X R15, R15, UR7, RZ, P1, !PT ;  /* 0x000000070f0f7c10 */ /* 0x004fe20008ffe4ff */
[----:B------:R0:W-:Y:S01]  /*22e40*/  STL [R1+0x204], R14 ;  /* 0x0002040e01007387 */ /* 0x0001e20000100800 */
[----:B------:R-:W-:-:S03]  /*22e50*/  ISETP.GE.U32.AND P1, PT, R14, UR8, PT ;  /* 0x000000080e007c0c */ /* 0x000fc6000bf26070 */
[----:B------:R0:W-:Y:S01]  /*22e60*/  STL [R1+0x200], R15 ;  /* 0x0002000f01007387 */ /* 0x0001e20000100800 */
[----:B------:R-:W-:-:S13]  /*22e70*/  ISETP.GE.U32.AND.EX P1, PT, R15, UR9, PT, P1 ;  /* 0x000000090f007c0c */ /* 0x000fda000bf26110 */
[----:B0-----:R-:W-:Y:S05]  /*22e80*/  @P1 BRA `(.L_x_553) ;  /* 0x0000000400641947 */ /* 0x001fea0003800000 */
[----:B------:R-:W0:Y:S01]  /*22e90*/  S2R R8, SR_CTAID.X ;  /* 0x0000000000087919 */ /* 0x000e220000002500 */
[----:B------:R-:W-:Y:S01]  /*22ea0*/  ULDC UR8, c[0x0][0x150] ;  /* 0x0000540000087ab9 */ /* 0x000fe20000000800 */
[----:B------:R-:W1:Y:S01]  /*22eb0*/  LDC R3, c[0x0][0x144] ;  /* 0x00005100ff037b82 */ /* 0x000e620000000800 */
[----:B------:R-:W-:Y:S01]  /*22ec0*/  UISETP.NE.AND UP0, UPT, UR39, URZ, UPT ;  /* 0x0000003f2700728c */ /* 0x000fe2000bf05270 */
[----:B------:R-:W2:Y:S01]  /*22ed0*/  S2R R5, SR_CTAID.Y ;  /* 0x0000000000057919 */ /* 0x000ea20000002600 */
[----:B------:R-:W-:-:S04]  /*22ee0*/  ULDC UR11, c[0x0][0x630] ;  /* 0x00018c00000b7ab9 */ /* 0x000fc80000000800 */
[----:B------:R-:W-:Y:S01]  /*22ef0*/  PLOP3.LUT P1, PT, PT, PT, UP0, 0x80, 0x0 ;  /* 0x000000000000781c */ /* 0x000fe20003f2f008 */
[----:B------:R-:W3:Y:S01]  /*22f00*/  LDC R12, c[0x0][0x148] ;  /* 0x00005200ff0c7b82 */ /* 0x000ee20000000800 */
[----:B0-----:R-:W-:Y:S02]  /*22f10*/  I2FP.F32.U32 R2, R8 ;  /* 0x0000000800027245 */ /* 0x001fe40000201000 */
[----:B--2---:R-:W-:-:S03]  /*22f20*/  I2FP.F32.U32 R4, R5 ;  /* 0x0000000500047245 */ /* 0x004fc60000201000 */
[----:B------:R-:W-:Y:S01]  /*22f30*/  FMUL R2, R2, UR8 ;  /* 0x0000000802027c20 */ /* 0x000fe20008400000 */
[----:B------:R-:W-:Y:S02]  /*22f40*/  ULDC UR8, c[0x0][0x154] ;  /* 0x0000550000087ab9 */ /* 0x000fe40000000800 */
[----:B------:R-:W-:Y:S01]  /*22f50*/  FMUL R10, R4, UR8 ;  /* 0x00000008040a7c20 */ /* 0x000fe20008400000 */
[----:B------:R-:W-:Y:S02]  /*22f60*/  ULDC.64 UR8, c[0x0][0x628] ;  /* 0x00018a0000087ab9 */ /* 0x000fe40000000a00 */
[----:B------:R-:W0:Y:S08]  /*22f70*/  F2I.U32.TRUNC.NTZ R2, R2 ;  /* 0x0000000200027305 */ /* 0x000e30000020f000 */
[----:B------:R-:W2:Y:S01]  /*22f80*/  F2I.U32.TRUNC.NTZ R10, R10 ;  /* 0x0000000a000a7305 */ /* 0x000ea2000020f000 */
[----:B0-----:R-:W-:Y:S01]  /*22f90*/  IADD3 R4, -R2, RZ, RZ ;  /* 0x000000ff02047210 */ /* 0x001fe20007ffe1ff */
[----:B------:R-:W-:-:S04]  /*22fa0*/  IMAD.MOV.U32 R2, RZ, RZ, R14 ;  /* 0x000000ffff027224 */ /* 0x000fc800078e000e */
[----:B-1----:R-:W-:Y:S02]  /*22fb0*/  IMAD R8, R3, R4, R8 ;  /* 0x0000000403087224 */ /* 0x002fe400078e0208 */
[----:B--2---:R-:W-:-:S04]  /*22fc0*/  IMAD.MOV R3, RZ, RZ, -R10 ;  /* 0x000000ffff037224 */ /* 0x004fc800078e0a0a */
[----:B---3--:R-:W-:Y:S01]  /*22fd0*/  @P1 IMAD R8, R12, R3, R5 ;  /* 0x000000030c081224 */ /* 0x008fe200078e0205 */
[----:B------:R-:W-:Y:S02]  /*22fe0*/  ISETP.NE.U32.AND P1, PT, RZ, UR8, PT ;  /* 0x00000008ff007c0c */ /* 0x000fe4000bf25070 */
[----:B------:R-:W-:Y:S02]  /*22ff0*/  MOV R3, R15 ;  /* 0x0000000f00037202 */ /* 0x000fe40000000f00 */
[----:B------:R-:W-:-:S13]  /*23000*/  ISETP.NE.AND.EX P1, PT, RZ, UR9, PT, P1 ;  /* 0x00000009ff007c0c */ /* 0x000fda000bf25310 */
[----:B------:R-:W-:Y:S05]  /*23010*/  @!P1 BRA `(.L_x_554) ;  /* 0x0000000000289947 */ /* 0x000fea0003800000 */
[----:B------:R-:W-:Y:S02]  /*23020*/  ULDC UR10, c[0x0][0x634] ;  /* 0x00018d00000a7ab9 */ /* 0x000fe40000000800 */
[----:B------:R-:W-:-:S05]  /*23030*/  IADD3 R3, P1, R14, UR10, RZ ;  /* 0x0000000a0e037c10 */ /* 0x000fca000ff3e0ff */
[----:B------:R-:W-:-:S04]  /*23040*/  IMAD.X R11, RZ, RZ, R15, P1 ;  /* 0x000000ffff0b7224 */ /* 0x000fc800008e060f */
[----:B------:R-:W-:-:S04]  /*23050*/  IMAD.WIDE.U32 R4, R11, UR8, RZ ;  /* 0x000000080b047c25 */ /* 0x000fc8000f8e00ff */
[----:B------:R-:W-:-:S04]  /*23060*/  IMAD.WIDE.U32 R4, P1, R3, UR9, R4 ;  /* 0x0000000903047c25 */ /* 0x000fc8000f820004 */
[----:B------:R-:W-:Y:S01]  /*23070*/  IMAD.WIDE.U32 R2, R3, UR8, RZ ;  /* 0x0000000803027c25 */ /* 0x000fe2000f8e00ff */
[----:B------:R-:W-:-:S04]  /*23080*/  MOV R2, R5 ;  /* 0x0000000500027202 */ /* 0x000fc80000000f00 */
[----:B------:R-:W-:Y:S01]  /*23090*/  IADD3 RZ, P2, R3, R4, RZ ;  /* 0x0000000403ff7210 */ /* 0x000fe20007f5e0ff */
[----:B------:R-:W-:-:S04]  /*230a0*/  IMAD.X R3, RZ, RZ, RZ, P1 ;  /* 0x000000ffff037224 */ /* 0x000fc800008e06ff */
[----:B------:R-:W-:-:S08]  /*230b0*/  IMAD.WIDE.U32.X R2, R11, UR9, R2, P2 ;  /* 0x000000090b027c25 */ /* 0x000fd000090e0402 */
.L_x_554:
[--C-:B------:R-:W-:Y:S01]  /*230c0*/  SHF.R.U64 R10, R2, UR11, R3.reuse ;  /* 0x0000000b020a7c19 */ /* 0x100fe20008001203 */
[----:B------:R-:W-:Y:S01]  /*230d0*/  ULDC.64 UR8, c[0x0][0x620] ;  /* 0x0001880000087ab9 */ /* 0x000fe20000000a00 */
[----:B------:R-:W-:Y:S01]  /*230e0*/  SHF.R.U32.HI R2, RZ, UR11, R3 ;  /* 0x0000000bff027c19 */ /* 0x000fe20008011603 */
[----:B------:R-:W-:Y:S01]  /*230f0*/  ULDC.64 UR10, c[0x0][0x640] ;  /* 0x00019000000a7ab9 */ /* 0x000fe20000000a00 */
[----:B------:R-:W-:Y:S02]  /*23100*/  IADD3 R11, P1, RZ, -R10, RZ ;  /* 0x8000000aff0b7210 */ /* 0x000fe40007f3e0ff */
[----:B------:R-:W-:-:S03]  /*23110*/  MOV R3, R15 ;  /* 0x0000000f00037202 */ /* 0x000fc60000000f00 */
[----:B------:R-:W-:Y:S01]  /*23120*/  IMAD.X R2, RZ, RZ, ~R2, P1 ;  /* 0x000000ffff027224 */ /* 0x000fe200008e0e02 */
[----:B------:R-:W-:-:S03]  /*23130*/  ISETP.NE.U32.AND P1, PT, RZ, UR10, PT ;  /* 0x0000000aff007c0c */ /* 0x000fc6000bf25070 */
[----:B------:R-:W-:Y:S01]  /*23140*/  IMAD R2, R2, UR8, RZ ;  /* 0x0000000802027c24 */ /* 0x000fe2000f8e02ff */
[----:B------:R-:W-:-:S03]  /*23150*/  ISETP.NE.AND.EX P1, PT, RZ, UR11, PT, P1 ;  /* 0x0000000bff007c0c */ /* 0x000fc6000bf25310 */
[----:B------:R-:W-:Y:S02]  /*23160*/  IMAD R5, R11, UR9, R2 ;  /* 0x000000090b057c24 */ /* 0x000fe4000f8e0202 */
[----:B------:R-:W-:-:S04]  /*23170*/  IMAD.MOV.U32 R2, RZ, RZ, R14 ;  /* 0x000000ffff027224 */ /* 0x000fc800078e000e */
[----:B------:R-:W-:Y:S01]  /*23180*/  IMAD.WIDE.U32 R2, R11, UR8, R2 ;  /* 0x000000080b027c25 */ /* 0x000fe2000f8e0002 */
[----:B------:R-:W-:-:S03]  /*23190*/  ULDC UR8, c[0x0][0x618] ;  /* 0x0001860000087ab9 */ /* 0x000fc60000000800 */
[----:B------:R-:W-:-:S05]  /*231a0*/  IMAD.IADD R3, R3, 0x1, R5 ;  /* 0x0000000103037824 */ /* 0x000fca00078e0205 */
[--C-:B------:R-:W-:Y:S02]  /*231b0*/  SHF.R.U64 R11, R2, UR8, R3.reuse ;  /* 0x00000008020b7c19 */ /* 0x100fe40008001203 */
[----:B------:R-:W-:Y:S01]  /*231c0*/  SHF.R.U32.HI R2, RZ, UR8, R3 ;  /* 0x00000008ff027c19 */ /* 0x000fe20008011603 */
[----:B------:R-:W-:-:S03]  /*231d0*/  ULDC UR8, c[0x0][0x608] ;  /* 0x0001820000087ab9 */ /* 0x000fc60000000800 */
[--C-:B------:R-:W-:Y:S02]  /*231e0*/  SHF.R.U64 R12, R11, UR8, R2.reuse ;  /* 0x000000080b0c7c19 */ /* 0x100fe40008001202 */
[----:B------:R-:W-:Y:S01]  /*231f0*/  SHF.R.U32.HI R3, RZ, UR8, R2 ;  /* 0x00000008ff037c19 */ /* 0x000fe20008011602 */
[----:B------:R-:W-:-:S03]  /*23200*/  ULDC UR8, c[0x0][0x658] ;  /* 0x0001960000087ab9 */ /* 0x000fc60000000800 */
[--C-:B------:R-:W-:Y:S02]  /*23210*/  SHF.R.U64 R13, R12, UR8, R3.reuse ;  /* 0x000000080c0d7c19 */ /* 0x100fe40008001203 */
[----:B------:R-:W-:-:S03]  /*23220*/  SHF.R.U32.HI R15, RZ, UR8, R3 ;  /* 0x00000008ff0f7c19 */ /* 0x000fc60008011603 */
[----:B------:R-:W-:Y:S01]  /*23230*/  IMAD.MOV.U32 R2, RZ, RZ, R13 ;  /* 0x000000ffff027224 */ /* 0x000fe200078e000d */
[----:B------:R-:W-:Y:S01]  /*23240*/  MOV R3, R15 ;  /* 0x0000000f00037202 */ /* 0x000fe20000000f00 */
[----:B------:R-:W-:Y:S06]  /*23250*/  @!P1 BRA `(.L_x_555) ;  /* 0x0000000000289947 */ /* 0x000fec0003800000 */
        /* <DEDUP_REMOVED lines=10> */
.L_x_555:
[----:B------:R-:W-:Y:S01]  /*23300*/  ULDC UR8, c[0x0][0x648] ;  /* 0x0001920000087ab9 */ /* 0x000fe20000000800 */
[----:B------:R-:W-:Y:S01]  /*23310*/  LOP3.LUT R12, R12, UR6, RZ, 0xc0, !PT ;  /* 0x000000060c0c7c12 */ /* 0x000fe2000f8ec0ff */
[----:B------:R-:W-:Y:S01]  /*23320*/  UISETP.NE.AND UP0, UPT, UR39, URZ, UPT ;  /* 0x0000003f2700728c */ /* 0x000fe2000bf05270 */
[----:B------:R-:W-:Y:S01]  /*23330*/  SHF.R.U64 R3, R2, UR8, R3 ;  /* 0x0000000802037c19 */ /* 0x000fe20008001203 */
[----:B------:R-:W-:Y:S01]  /*23340*/  ULDC UR8, c[0x0][0x638] ;  /* 0x00018e0000087ab9 */ /* 0x000fe20000000800 */
[----:B------:R-:W-:-:S03]  /*23350*/  IMAD.MOV.U32 R4, RZ, RZ, 0x1 ;  /* 0x00000001ff047424 */ /* 0x000fc600078e00ff */
[----:B------:R-:W-:Y:S01]  /*23360*/  IMAD.MOV R2, RZ, RZ, -R3 ;  /* 0x000000ffff027224 */ /* 0x000fe200078e0a03 */
[----:B------:R-:W-:Y:S01]  /*23370*/  PLOP3.LUT P1, PT, PT, PT, UP0, 0x40, 0x0 ;  /* 0x000000000000781c */ /* 0x000fe20003f2e808 */
[----:B------:R-:W-:Y:S01]  /*23380*/  IMAD R5, R3, UR5, R12 ;  /* 0x0000000503057c24 */ /* 0x000fe2000f8e020c */
[----:B------:R-:W-:Y:S01]  /*23390*/  PLOP3.LUT P2, PT, PT, PT, UP0, 0x40, 0x0 ;  /* 0x000000000000781c */ /* 0x000fe20003f4e808 */
[----:B------:R-:W-:Y:S01]  /*233a0*/  IMAD R13, R2, UR8, R13 ;  /* 0x00000008020d7c24 */ /* 0x000fe2000f8e020d */
[----:B------:R-:W-:Y:S01]  /*233b0*/  ULDC UR8, c[0x0][0x610] ;  /* 0x0001840000087ab9 */ /* 0x000fe20000000800 */
[----:B------:R-:W-:Y:S01]  /*233c0*/  LOP3.LUT R2, R11, UR4, RZ, 0xc0, !PT ;  /* 0x000000040b027c12 */ /* 0x000fe2000f8ec0ff */
[----:B------:R-:W-:Y:S01]  /*233d0*/  IMAD R8, R5, UR8, R8 ;  /* 0x0000000805087c24 */ /* 0x000fe2000f8e0208 */
[----:B------:R-:W-:-:S03]  /*233e0*/  ULDC UR8, c[0x0][0x600] ;  /* 0x0001800000087ab9 */ /* 0x000fc60000000800 */
[----:B------:R-:W-:-:S05]  /*233f0*/  IMAD R13, R13, UR8, R2 ;  /* 0x000000080d0d7c24 */ /* 0x000fca000f8e0202 */
[----:B------:R-:W-:Y:S02]  /*23400*/  SEL R2, R13, R8, P1 ;  /* 0x000000080d027207 */ /* 0x000fe40000800000 */
[----:B------:R-:W-:-:S07]  /*23410*/  SEL R3, R8, R13, P2 ;  /* 0x0000000d08037207 */ /* 0x000fce0001000000 */
.L_x_553:
[----:B------:R-:W-:Y:S05]  /*23420*/  BSYNC B1 ;  /* 0x0000000000017941 */ /* 0x000fea0003800000 */
.L_x_552:
[----:B------:R-:W-:-:S13]  /*23430*/  LOP3.LUT P1, RZ, R4, 0xff, RZ, 0xc0, !PT ;  /* 0x000000ff04ff7812 */ /* 0x000fda000782c0ff */
[----:B------:R-:W-:Y:S05]  /*23440*/  @P1 BRA `(.L_x_556) ;  /* 0xfffffff000f41947 */ /* 0x000fea000383ffff */
[----:B------:R-:W-:Y:S05]  /*23450*/  BSYNC B0 ;  /* 0x0000000000007941 */ /* 0x000fea0003800000 */
.L_x_544:
[----:B------:R-:W-:-:S03]  /*23460*/  UMOV UR8, 0xffffffff ;  /* 0xffffffff00087882 */ /* 0x000fc60000000000 */
[----:B------:R-:W-:Y:S05]  /*23470*/  BRA.DIV UR8, `(.L_x_557) ;  /* 0x00000006081c7947 */ /* 0x000fea000b800000 */
[----:B------:R-:W-:-:S13]  /*23480*/  ELECT P6, URZ, PT ;  /* 0x00000000003f782f */ /* 0x000fda00038c0000 */
.L_x_571:
[----:B------:R-:W-:Y:S04]  /*23490*/  BSSY B0, `(.L_x_558) ;  /* 0x000002c000007945 */ /* 0x000fe80003800000 */
[----:B------:R-:W-:Y:S05]  /*234a0*/  @!P6 BRA `(.L_x_559) ;  /* 0x0000000000a8e947 */ /* 0x000fea0003800000 */
[----:B------:R-:W-:-:S04]  /*234b0*/  ULOP3.LUT UR8, UR38, 0x2, URZ, 0xfc, !UPT ;  /* 0x0000000226087892 */ /* 0x000fc8000f8efc3f */
[----:B------:R-:W-:-:S06]  /*234c0*/  UISETP.NE.AND UP0, UPT, UR8, 0x3, UPT ;  /* 0x000000030800788c */ /* 0x000fcc000bf05270 */
[----:B------:R-:W-:-:S13]  /*234d0*/  PLOP3.LUT P0, PT, PT, PT, UP0, 0x80, 0x0 ;  /* 0x000000000000781c */ /* 0x000fda0003f0f008 */
[----:B------:R-:W-:Y:S05]  /*234e0*/  @!P0 BRA `(.L_x_560) ;  /* 0x0000000000048947 */ /* 0x000fea0003800000 */
[----:B------:R-:W-:Y:S01]  /*234f0*/  BPT.TRAP 0x1 ;  /* 0x000000040000795c */ /* 0x000fe20000300000 */
.L_x_560:
[----:B------:R-:W0:Y:S01]  /*23500*/  S2R R3, SR_CgaCtaId ;  /* 0x0000000000037919 */ /* 0x000e220000008800 */
[----:B------:R-:W-:-:S04]  /*23510*/  MOV R0, 0x400 ;  /* 0x0000040000007802 */ /* 0x000fc80000000f00 */
[----:B0-----:R-:W-:Y:S02]  /*23520*/  LEA R3, R3, R0, 0x18 ;  /* 0x0000000003037211 */ /* 0x001fe400078ec0ff */
[----:B------:R-:W-:Y:S02]  /*23530*/  SHF.L.U32 R0, R7, 0x1f, RZ ;  /* 0x0000001f07007819 */ /* 0x000fe400000006ff */
[----:B------:R-:W-:-:S05]  /*23540*/  IADD3 R3, R3, 0x20, RZ ;  /* 0x0000002003037810 */ /* 0x000fca0007ffe0ff */
[----:B------:R-:W-:-:S04]  /*23550*/  IMAD R5, R6, 0x8, R3 ;  /* 0x0000000806057824 */ /* 0x000fc800078e0203 */
[----:B------:R-:W0:Y:S02]  /*23560*/  SYNCS.PHASECHK.TRANS64.TRYWAIT P0, [R5+URZ], R0 ;  /* 0x00000000050075a7 */ /* 0x000e24000800017f */
[----:B0-----:R-:W-:Y:S05]  /*23570*/  @!P0 BRA `(.L_x_561) ;  /* 0x0000000000fc8947 */ /* 0x001fea0003800000 */
.L_x_572:
[----:B------:R-:W-:-:S05]  /*23580*/  VIADD R6, R6, 0x1 ;  /* 0x0000000106067836 */ /* 0x000fca0000000000 */
[----:B------:R-:W-:-:S04]  /*23590*/  ISETP.NE.AND P0, PT, R6, 0x4, PT ;  /* 0x000000040600780c */ /* 0x000fc80003f05270 */
[----:B0-----:R-:W-:Y:S02]  /*235a0*/  SEL R0, RZ, 0x1, P0 ;  /* 0x00000001ff007807 */ /* 0x001fe40000000000 */
[----:B------:R-:W-:Y:S02]  /*235b0*/  SEL R6, R6, RZ, P0 ;  /* 0x000000ff06067207 */ /* 0x000fe40000000000 */
[----:B------:R-:W-:Y:S02]  /*235c0*/  LOP3.LUT R7, R7, R0, RZ, 0x3c, !PT ;  /* 0x0000000007077212 */ /* 0x000fe400078e3cff */
[----:B------:R-:W-:Y:S02]  /*235d0*/  LEA R5, R6, R3, 0x3 ;  /* 0x0000000306057211 */ /* 0x000fe400078e18ff */
[----:B------:R-:W-:-:S04]  /*235e0*/  SHF.L.U32 R0, R7, 0x1f, RZ ;  /* 0x0000001f07007819 */ /* 0x000fc800000006ff */
[----:B------:R-:W0:Y:S02]  /*235f0*/  SYNCS.PHASECHK.TRANS64.TRYWAIT P0, [R5+URZ], R0 ;  /* 0x00000000050075a7 */ /* 0x000e24000800017f */
[----:B0-----:R-:W-:Y:S05]  /*23600*/  @!P0 BRA `(.L_x_562) ;  /* 0x0000000000ec8947 */ /* 0x001fea0003800000 */
.L_x_573:
[----:B0-----:R-:W-:-:S05]  /*23610*/  VIADD R0, R6, 0x1 ;  /* 0x0000000106007836 */ /* 0x001fca0000000000 */
[----:B------:R-:W-:-:S04]  /*23620*/  ISETP.NE.AND P0, PT, R0, 0x4, PT ;  /* 0x000000040000780c */ /* 0x000fc80003f05270 */
[----:B------:R-:W-:Y:S02]  /*23630*/  SEL R2, RZ, 0x1, P0 ;  /* 0x00000001ff027807 */ /* 0x000fe40000000000 */
[----:B------:R-:W-:Y:S02]  /*23640*/  SEL R4, R0, RZ, P0 ;  /* 0x000000ff00047207 */ /* 0x000fe40000000000 */
[----:B------:R-:W-:-:S03]  /*23650*/  LOP3.LUT R7, R7, R2, RZ, 0x3c, !PT ;  /* 0x0000000207077212 */ /* 0x000fc600078e3cff */
[----:B------:R-:W-:Y:S01]  /*23660*/  IMAD R5, R4, 0x8, R3 ;  /* 0x0000000804057824 */ /* 0x000fe200078e0203 */
[----:B------:R-:W-:-:S04]  /*23670*/  SHF.L.U32 R0, R7, 0x1f, RZ ;  /* 0x0000001f07007819 */ /* 0x000fc800000006ff */
[----:B------:R-:W0:Y:S02]  /*23680*/  SYNCS.PHASECHK.TRANS64.TRYWAIT P0, [R5+URZ], R0 ;  /* 0x00000000050075a7 */ /* 0x000e24000800017f */
[----:B0-----:R-:W-:Y:S05]  /*23690*/  @!P0 BRA `(.L_x_563) ;  /* 0x0000000000dc8947 */ /* 0x001fea0003800000 */
.L_x_574:
[----:B0-----:R-:W-:-:S04]  /*236a0*/  IADD3 R0, R4, 0x1, RZ ;  /* 0x0000000104007810 */ /* 0x001fc80007ffe0ff */
[----:B------:R-:W-:-:S04]  /*236b0*/  ISETP.NE.AND P0, PT, R0, 0x4, PT ;  /* 0x000000040000780c */ /* 0x000fc80003f05270 */
[----:B------:R-:W-:Y:S02]  /*236c0*/  SEL R2, RZ, 0x1, P0 ;  /* 0x00000001ff027807 */ /* 0x000fe40000000000 */
[----:B------:R-:W-:Y:S02]  /*236d0*/  SEL R0, R0, RZ, P0 ;  /* 0x000000ff00007207 */ /* 0x000fe40000000000 */
[----:B------:R-:W-:-:S03]  /*236e0*/  LOP3.LUT R2, R7, R2, RZ, 0x3c, !PT ;  /* 0x0000000207027212 */ /* 0x000fc600078e3cff */
[----:B------:R-:W-:Y:S01]  /*236f0*/  IMAD R3, R0, 0x8, R3 ;  /* 0x0000000800037824 */ /* 0x000fe200078e0203 */
[----:B------:R-:W-:-:S07]  /*23700*/  SHF.L.U32 R0, R2, 0x1f, RZ ;  /* 0x0000001f02007819 */ /* 0x000fce00000006ff */
.L_x_564:
[----:B0-----:R0:W1:Y:S02]  /*23710*/  SYNCS.PHASECHK.TRANS64.TRYWAIT P0, [R3+URZ], R0 ;  /* 0x00000000030075a7 */ /* 0x001064000800017f */
[----:B-1----:R-:W-:Y:S05]  /*23720*/  @!P0 NANOSLEEP.SYNCS 0x989680 ;  /* 0x009896800000895d */ /* 0x002fea0003900000 */
[----:B------:R-:W1:Y:S02]  /*23730*/  @!P0 SYNCS.PHASECHK.TRANS64 P0, [R3+URZ], R0 ;  /* 0x00000000030085a7 */ /* 0x000e64000800007f */
[----:B-1----:R-:W-:Y:S05]  /*23740*/  @!P0 BRA `(.L_x_564) ;  /* 0xfffffffc00f08947 */ /* 0x002fea000383ffff */
.L_x_559:
[----:B------:R-:W-:Y:S05]  /*23750*/  BSYNC B0 ;  /* 0x0000000000007941 */ /* 0x000fea0003800000 */
.L_x_558:
[----:B------:R-:W-:Y:S05]  /*23760*/  EXIT ;  /* 0x000000000000794d */ /* 0x000fea0003800000 */
.L_x_17:
[----:B-1----:R1:W4:Y:S02]  /*23770*/  SYNCS.PHASECHK.TRANS64.TRYWAIT P1, [R3+URZ], R0 ;  /* 0x00000000030075a7 */ /* 0x002324000802017f */
[----:B----4-:R-:W-:Y:S05]  /*23780*/  @!P1 NANOSLEEP.SYNCS 0x989680 ;  /* 0x009896800000995d */ /* 0x010fea0003900000 */
[----:B------:R-:W4:Y:S02]  /*23790*/  @!P1 SYNCS.PHASECHK.TRANS64 P1, [R3+URZ], R0 ;  /* 0x00000000030095a7 */ /* 0x000f24000802007f */
[----:B----4-:R-:W-:Y:S05]  /*237a0*/  @!P1 BRA `(.L_x_17) ;  /* 0xfffffffc00f09947 */ /* 0x010fea000383ffff */
[----:B------:R-:W-:Y:S05]  /*237b0*/  BRA `(.L_x_16) ;  /* 0xfffffddc00187947 */ /* 0x000fea000383ffff */
.L_x_22:
[----:B-1----:R-:W-:-:S04]  /*237c0*/  IMAD.U32 R4, RZ, RZ, UR10 ;  /* 0x0000000aff047e24 */ /* 0x002fc8000f8e00ff */
[----:B------:R1:W2:Y:S03]  /*237d0*/  SYNCS.PHASECHK.TRANS64.TRYWAIT P1, [R4+URZ], R3 ;  /* 0x00000003040075a7 */ /* 0x0002a6000802017f */
[----:B--2---:R-:W-:Y:S05]  /*237e0*/  @!P1 NANOSLEEP.SYNCS 0x989680 ;  /* 0x009896800000995d */ /* 0x004fea0003900000 */
[----:B------:R-:W2:Y:S02]  /*237f0*/  @!P1 SYNCS.PHASECHK.TRANS64 P1, [R4+URZ], R3 ;  /* 0x00000003040095a7 */ /* 0x000ea4000802007f */
[----:B--2---:R-:W-:Y:S05]  /*23800*/  @!P1 BRA `(.L_x_22) ;  /* 0xfffffffc00ec9947 */ /* 0x004fea000383ffff */
[----:B------:R-:W-:Y:S05]  /*23810*/  BRA `(.L_x_21) ;  /* 0xfffffe5000887947 */ /* 0x000fea000383ffff */
.L_x_545:
[----:B------:R-:W-:Y:S01]  /*23820*/  BSSY B1, `(.L_x_565) ;  /* 0x0000006000017945 */ /* 0x000fe20003800000 */
[----:B------:R-:W-:-:S07]  /*23830*/  MOV R15, 0xffffffff ;  /* 0xffffffff000f7802 */ /* 0x000fce0000000f00 */
[----:B------:R-:W-:Y:S05]  /*23840*/  WARPSYNC.COLLECTIVE R15, `(.L_x_566) ;  /* 0x000000000f0c7348 */ /* 0x000fea0003c00000 */
[----:B------:R-:W-:Y:S02]  /*23850*/  ELECT P6, UR62, PT ;  /* 0x00000000003e782f */ /* 0x000fe400038c0000 */
[----:B------:R-:W-:Y:S01]  /*23860*/  MOV R14, UR62 ;  /* 0x0000003e000e7c02 */ /* 0x000fe20008000f00 */
[----:B------:R-:W-:Y:S10]  /*23870*/  ENDCOLLECTIVE ;  /* 0x000000000000791b */ /* 0x000ff40003800000 */
.L_x_566:
[----:B------:R-:W-:Y:S05]  /*23880*/  BSYNC B1 ;  /* 0x0000000000017941 */ /* 0x000fea0003800000 */
.L_x_565:
[----:B------:R-:W-:Y:S05]  /*23890*/  BRA `(.L_x_567) ;  /* 0xffffffec00ec7947 */ /* 0x000fea000383ffff */
.L_x_548:
[----:B-1----:R1:W2:Y:S02]  /*238a0*/  SYNCS.PHASECHK.TRANS64.TRYWAIT P1, [R14+URZ+0x20], R11 ;  /* 0x0000200b0e0075a7 */ /* 0x0022a4000802017f */
[----:B--2---:R-:W-:Y:S05]  /*238b0*/  @!P1 NANOSLEEP.SYNCS 0x989680 ;  /* 0x009896800000995d */ /* 0x004fea0003900000 */
[----:B------:R-:W2:Y:S02]  /*238c0*/  @!P1 SYNCS.PHASECHK.TRANS64 P1, [R14+URZ+0x20], R11 ;  /* 0x0000200b0e0095a7 */ /* 0x000ea4000802007f */
[----:B--2---:R-:W-:Y:S05]  /*238d0*/  @!P1 BRA `(.L_x_548) ;  /* 0xfffffffc00f09947 */ /* 0x004fea000383ffff */
[----:B------:R-:W-:Y:S05]  /*238e0*/  BRA `(.L_x_568) ;  /* 0xfffffff000207947 */ /* 0x000fea000383ffff */
.L_x_557:
[----:B------:R-:W-:Y:S01]  /*238f0*/  BSSY B0, `(.L_x_569) ;  /* 0x0000006000007945 */ /* 0x000fe20003800000 */
[----:B------:R-:W-:-:S07]  /*23900*/  IMAD.MOV.U32 R15, RZ, RZ, -0x1 ;  /* 0xffffffffff0f7424 */ /* 0x000fce00078e00ff */
[----:B------:R-:W-:Y:S05]  /*23910*/  WARPSYNC.COLLECTIVE R15, `(.L_x_570) ;  /* 0x000000000f0c7348 */ /* 0x000fea0003c00000 */
[----:B------:R-:W-:Y:S02]  /*23920*/  ELECT P6, UR62, PT ;  /* 0x00000000003e782f */ /* 0x000fe400038c0000 */
[----:B------:R-:W-:Y:S01]  /*23930*/  MOV R14, UR62 ;  /* 0x0000003e000e7c02 */ /* 0x000fe20008000f00 */
[----:B------:R-:W-:Y:S10]  /*23940*/  ENDCOLLECTIVE ;  /* 0x000000000000791b */ /* 0x000ff40003800000 */
.L_x_570:
[----:B------:R-:W-:Y:S05]  /*23950*/  BSYNC B0 ;  /* 0x0000000000007941 */ /* 0x000fea0003800000 */
.L_x_569:
[----:B------:R-:W-:Y:S05]  /*23960*/  BRA `(.L_x_571) ;  /* 0xfffffff800c87947 */ /* 0x000fea000383ffff */
.L_x_561:
[----:B0-----:R0:W1:Y:S02]  /*23970*/  SYNCS.PHASECHK.TRANS64.TRYWAIT P0, [R5+URZ], R0 ;  /* 0x00000000050075a7 */ /* 0x001064000800017f */
[----:B-1----:R-:W-:Y:S05]  /*23980*/  @!P0 NANOSLEEP.SYNCS 0x989680 ;  /* 0x009896800000895d */ /* 0x002fea0003900000 */
[----:B------:R-:W1:Y:S02]  /*23990*/  @!P0 SYNCS.PHASECHK.TRANS64 P0, [R5+URZ], R0 ;  /* 0x00000000050085a7 */ /* 0x000e64000800007f */
[----:B-1----:R-:W-:Y:S05]  /*239a0*/  @!P0 BRA `(.L_x_561) ;  /* 0xfffffffc00f08947 */ /* 0x002fea000383ffff */
[----:B------:R-:W-:Y:S05]  /*239b0*/  BRA `(.L_x_572) ;  /* 0xfffffff800f07947 */ /* 0x000fea000383ffff */
.L_x_562:
[----:B0-----:R0:W1:Y:S02]  /*239c0*/  SYNCS.PHASECHK.TRANS64.TRYWAIT P0, [R5+URZ], R0 ;  /* 0x00000000050075a7 */ /* 0x001064000800017f */
[----:B-1----:R-:W-:Y:S05]  /*239d0*/  @!P0 NANOSLEEP.SYNCS 0x989680 ;  /* 0x009896800000895d */ /* 0x002fea0003900000 */
[----:B------:R-:W1:Y:S02]  /*239e0*/  @!P0 SYNCS.PHASECHK.TRANS64 P0, [R5+URZ], R0 ;  /* 0x00000000050085a7 */ /* 0x000e64000800007f */
[----:B-1----:R-:W-:Y:S05]  /*239f0*/  @!P0 BRA `(.L_x_562) ;  /* 0xfffffffc00f08947 */ /* 0x002fea000383ffff */
[----:B------:R-:W-:Y:S05]  /*23a00*/  BRA `(.L_x_573) ;  /* 0xfffffffc00007947 */ /* 0x000fea000383ffff */
.L_x_563:
[----:B0-----:R0:W1:Y:S02]  /*23a10*/  SYNCS.PHASECHK.TRANS64.TRYWAIT P0, [R5+URZ], R0 ;  /* 0x00000000050075a7 */ /* 0x001064000800017f */
[----:B-1----:R-:W-:Y:S05]  /*23a20*/  @!P0 NANOSLEEP.SYNCS 0x989680 ;  /* 0x009896800000895d */ /* 0x002fea0003900000 */
[----:B------:R-:W1:Y:S02]  /*23a30*/  @!P0 SYNCS.PHASECHK.TRANS64 P0, [R5+URZ], R0 ;  /* 0x00000000050085a7 */ /* 0x000e64000800007f */
[----:B-1----:R-:W-:Y:S05]  /*23a40*/  @!P0 BRA `(.L_x_563) ;  /* 0xfffffffc00f08947 */ /* 0x002fea000383ffff */
[----:B------:R-:W-:Y:S05]  /*23a50*/  BRA `(.L_x_574) ;  /* 0xfffffffc00107947 */ /* 0x000fea000383ffff */
.L_x_575:
[----:B------:R-:W-:-:S00]  /*23a60*/  BRA `(.L_x_575) ;  /* 0xfffffffc00fc7947 */ /* 0x000fc0000383ffff */
[----:B------:R-:W-:-:S00]  /*23a70*/  NOP ;  /* 0x0000000000007918 */ /* 0x000fc00000000000 */
        /* <DEDUP_REMOVED lines=8> */
.L_x_576:


//--------------------- .nv.global.init           --------------------------
	.section	.nv.global.init,"aw",@progbits
.nv.global.init:
	.type		$str$22,@object
	.size		$str$22,($str$23 - $str$22)
$str$22:
        /*0000*/ 	.byte	0x6b, 0x5f, 0x74, 0x69, 0x6c, 0x65, 0x5f, 0x63, 0x6f, 0x75, 0x6e, 0x74, 0x20, 0x3e, 0x3d, 0x20
        /*0010*/ 	.byte	0x31, 0x00
	.type		$str$23,@object
	.size		$str$23,(__unnamed_1 - $str$23)
$str$23:
        /*0012*/ 	.byte	0x2f, 0x74, 0x6d, 0x70, 0x2f, 0x63, 0x75, 0x74, 0x6c, 0x61, 0x73, 0x73, 0x5f, 0x73, 0x77, 0x65
        /*0022*/ 	.byte	0x65, 0x70, 0x5f, 0x73, 0x72, 0x63, 0x2f, 0x69, 0x6e, 0x63, 0x6c, 0x75, 0x64, 0x65, 0x2f, 0x63
        /*0032*/ 	.byte	0x75, 0x74, 0x6c, 0x61, 0x73, 0x73, 0x2f, 0x67, 0x65, 0x6d, 0x6d, 0x2f, 0x63, 0x6f, 0x6c, 0x6c
        /*0042*/ 	.byte	0x65, 0x63, 0x74, 0x69, 0x76, 0x65, 0x2f, 0x73, 0x6d, 0x39, 0x30, 0x5f, 0x6d, 0x6d, 0x61, 0x5f
        /*0052*/ 	.byte	0x74, 0x6d, 0x61, 0x5f, 0x67, 0x6d, 0x6d, 0x61, 0x5f, 0x73, 0x73, 0x5f, 0x77, 0x61, 0x72, 0x70
        /*0062*/ 	.byte	0x73, 0x70, 0x65, 0x63, 0x69, 0x61, 0x6c, 0x69, 0x7a, 0x65, 0x64, 0x2e, 0x68, 0x70, 0x70, 0x00
	.type		__unnamed_1,@object
	.size		__unnamed_1,(.L_0 - __unnamed_1)
__unnamed_1:
        /* <DEDUP_REMOVED lines=181> */
        /*0bc2*/ 	.byte	0x64, 0x65, 0x6e, 0x74, 0x69, 0x74, 0x79, 0x5d, 0x00
.L_0:


//--------------------- .nv.shared._ZN7cutlass13device_kernelINS_4gemm6kernel13GemmUniversalIN4cute5tupleIJiiiiEEENS1_10collective13CollectiveMmaINS1_34MainloopSm90TmaGmmaWarpSpecializedILi4ENS5_IJNS4_1CILi1EEESB_SB_EEENS1_35KernelTmaWarpSpecializedCooperativeEEENS5_IJNSA_ILi256EEESF_NSA_ILi128EEEEEENS_10bfloat16_tENS5_IJlSB_lEEESI_SJ_NS4_8TiledMMAINS4_8MMA_AtomIJNS4_4SM904GMMA28MMA_64x256x16_F32BF16BF16_SSILNSN_5MajorE0ELSP_0ELNSN_7ScaleInE1ELSQ_1EEEEEENS4_6LayoutINS5_IJNSA_ILi2EEESB_SB_EEENS5_IJSB_NSA_ILi0EEESW_EEEEENS5_IJNS4_10UnderscoreESZ_SZ_EEEEENS4_13SM90_TMA_LOADENS4_14ComposedLayoutINS4_7SwizzleILi3ELi4ELi3EEENS4_18smem_ptr_flag_bitsILi16EEENST_INS5_IJNSA_ILi8EEENSA_ILi64EEEEEENS5_IJS19_SB_EEEEEEEvNS4_8identityES12_S1D_vS1E_EENS_8epilogue10collective6detail29Sm90TmaWarpSpecializedAdapterINS1H_15DefaultEpilogueISI_SJ_SJ_NS1G_6thread17LinearCombinationISI_Li1EffLNS1L_9ScaleType4KindE0ELNS_15FloatRoundStyleE2ESI_EENS1_15EpilogueDefaultEEEEEvvEEEEvNT_6ParamsE --------------------------
	.section	.nv.shared._ZN7cutlass13device_kernelINS_4gemm6kernel13GemmUniversalIN4cute5tupleIJiiiiEEENS1_10collective13CollectiveMmaINS1_34MainloopSm90TmaGmmaWarpSpecializedILi4ENS5_IJNS4_1CILi1EEESB_SB_EEENS1_35KernelTmaWarpSpecializedCooperativeEEENS5_IJNSA_ILi256EEESF_NSA_ILi128EEEEEENS_10bfloat16_tENS5_IJlSB_lEEESI_SJ_NS4_8TiledMMAINS4_8MMA_AtomIJNS4_4SM904GMMA28MMA_64x256x16_F32BF16BF16_SSILNSN_5MajorE0ELSP_0ELNSN_7ScaleInE1ELSQ_1EEEEEENS4_6LayoutINS5_IJNSA_ILi2EEESB_SB_EEENS5_IJSB_NSA_ILi0EEESW_EEEEENS5_IJNS4_10UnderscoreESZ_SZ_EEEEENS4_13SM90_TMA_LOADENS4_14ComposedLayoutINS4_7SwizzleILi3ELi4ELi3EEENS4_18smem_ptr_flag_bitsILi16EEENST_INS5_IJNSA_ILi8EEENSA_ILi64EEEEEENS5_IJS19_SB_EEEEEEEvNS4_8identityES12_S1D_vS1E_EENS_8epilogue10collective6detail29Sm90TmaWarpSpecializedAdapterINS1H_15DefaultEpilogueISI_SJ_SJ_NS1G_6thread17LinearCombinationISI_Li1EffLNS1L_9ScaleType4KindE0ELNS_15FloatRoundStyleE2ESI_EENS1_15EpilogueDefaultEEEEEvvEEEEvNT_6ParamsE,"aw",@nobits
	.sectionflags	@""
	.align	16
	.zero		1024


//--------------------- .nv.shared.reserved.0     --------------------------
	.section	.nv.shared.reserved.0,"aw",@nobits
	.weak		__nv_reservedSMEM_offset_0_alias
	.size		__nv_reservedSMEM_offset_0_alias, 0, 0
	.other		__nv_reservedSMEM_offset_0_alias,@"STO_CUDA_RESERVED_SHARED STV_DEFAULT"
__nv_reservedSMEM_offset_0_alias:
	.zero		0


//--------------------- .nv.global                --------------------------
	.section	.nv.global,"aw",@nobits
.nv.global:
	.type		_ZN39_INTERNAL_8426f611_4_k_cu_c071f089_30074cute1_E,@object
	.size		_ZN39_INTERNAL_8426f611_4_k_cu_c071f089_30074cute1_E,(_ZN39_INTERNAL_8426f611_4_k_cu_c071f089_30074cuda3std3__45__cpo6cbeginE - _ZN39_INTERNAL_8426f611_4_k_cu_c071f089_30074cute1_E)
_ZN39_INTERNAL_8426f611_4_k_cu_c071f089_30074cute1_E:
	.zero		1
	.type		_ZN39_INTERNAL_8426f611_4_k_cu_c071f089_30074cuda3std3__45__cpo6cbeginE,@object
	.size		_ZN39_INTERNAL_8426f611_4_k_cu_c071f089_30074cuda3std3__45__cpo6cbeginE,(_ZN39_INTERNAL_8426f611_4_k_cu_c071f089_30074cuda3std3__48in_placeE - _ZN39_INTERNAL_8426f611_4_k_cu_c071f089_30074cuda3std3__45__cpo6cbeginE)
_ZN39_INTERNAL_8426f611_4_k_cu_c071f089_30074cuda3std3__45__cpo6cbeginE:
	.zero		1
	.type		_ZN39_INTERNAL_8426f611_4_k_cu_c071f089_30074cuda3std3__48in_placeE,@object
	.size		_ZN39_INTERNAL_8426f611_4_k_cu_c071f089_30074cuda3std3__48in_placeE,(_ZN39_INTERNAL_8426f611_4_k_cu_c071f089_30074cuda3std6ranges3__45__cpo9iter_moveE - _ZN39_INTERNAL_8426f611_4_k_cu_c071f089_30074cuda3std3__48in_placeE)
_ZN39_INTERNAL_8426f611_4_k_cu_c071f089_30074cuda3std3__48in_placeE:
	.zero		1
	.type		_ZN39_INTERNAL_8426f611_4_k_cu_c071f089_30074cuda3std6ranges3__45__cpo9iter_moveE,@object
	.size		_ZN39_INTERNAL_8426f611_4_k_cu_c071f089_30074cuda3std6ranges3__45__cpo9iter_moveE,(_ZN39_INTERNAL_8426f611_4_k_cu_c071f089_30074cuda3std3__45__cpo5beginE - _ZN39_INTERNAL_8426f611_4_k_cu_c071f089_30074cuda3std6ranges3__45__cpo9iter_moveE)
_ZN39_INTERNAL_8426f611_4_k_cu_c071f089_30074cuda3std6ranges3__45__cpo9iter_moveE:
	.zero		1
	.type		_ZN39_INTERNAL_8426f611_4_k_cu_c071f089_30074cuda3std3__45__cpo5beginE,@object
	.size		_ZN39_INTERNAL_8426f611_4_k_cu_c071f089_30074cuda3std3__45__cpo5beginE,(_ZN39_INTERNAL_8426f611_4_k_cu_c071f089_30074cuda3std3__441_GLOBAL__N__8426f611_4_k_cu_c071f089_30076ignoreE - _ZN39_INTERNAL_8426f611_4_k_cu_c071f089_30074cuda3std3__45__cpo5beginE)
_ZN39_INTERNAL_8426f611_4_k_cu_c071f089_30074cuda3std3__45__cpo5beginE:
	.zero		1
	.type		_ZN39_INTERNAL_8426f611_4_k_cu_c071f089_30074cuda3std3__441_GLOBAL__N__8426f611_4_k_cu_c071f089_30076ignoreE,@object
	.size		_ZN39_INTERNAL_8426f611_4_k_cu_c071f089_30074cuda3std3__441_GLOBAL__N__8426f611_4_k_cu_c071f089_30076ignoreE,(_ZN39_INTERNAL_8426f611_4_k_cu_c071f089_30074cute7productE - _ZN39_INTERNAL_8426f611_4_k_cu_c071f089_30074cuda3std3__441_GLOBAL__N__8426f611_4_k_cu_c071f089_30076ignoreE)
_ZN39_INTERNAL_8426f611_4_k_cu_c071f089_30074cuda3std3__441_GLOBAL__N__8426f611_4_k_cu_c071f089_30076ignoreE:
	.zero		1
	.type		_ZN39_INTERNAL_8426f611_4_k_cu_c071f089_30074cute7productE,@object
	.size		_ZN39_INTERNAL_8426f611_4_k_cu_c071f089_30074cute7productE,(_ZN39_INTERNAL_8426f611_4_k_cu_c071f089_30074cuda3std3__45__cpo3endE - _ZN39_INTERNAL_8426f611_4_k_cu_c071f089_30074cute7productE)
_ZN39_INTERNAL_8426f611_4_k_cu_c071f089_30074cute7productE:
	.zero		1
	.type		_ZN39_INTERNAL_8426f611_4_k_cu_c071f089_30074cuda3std3__45__cpo3endE,@object
	.size		_ZN39_INTERNAL_8426f611_4_k_cu_c071f089_30074cuda3std3__45__cpo3endE,(_ZN39_INTERNAL_8426f611_4_k_cu_c071f089_30074cuda3std3__419piecewise_constructE - _ZN39_INTERNAL_8426f611_4_k_cu_c071f089_30074cuda3std3__45__cpo3endE)
_ZN39_INTERNAL_8426f611_4_k_cu_c071f089_30074cuda3std3__45__cpo3endE:
	.zero		1
	.type		_ZN39_INTERNAL_8426f611_4_k_cu_c071f089_30074cuda3std3__419piecewise_constructE,@object
	.size		_ZN39_INTERNAL_8426f611_4_k_cu_c071f089_30074cuda3std3__419piecewise_constructE,(_ZN39_INTERNAL_8426f611_4_k_cu_c071f089_30074cuda3std3__45__cpo4cendE - _ZN39_INTERNAL_8426f611_4_k_cu_c071f089_30074cuda3std3__419piecewise_constructE)
_ZN39_INTERNAL_8426f611_4_k_cu_c071f089_30074cuda3std3__419piecewise_constructE:
	.zero		1
	.type		_ZN39_INTERNAL_8426f611_4_k_cu_c071f089_30074cuda3std3__45__cpo4cendE,@object
	.size		_ZN39_INTERNAL_8426f611_4_k_cu_c071f089_30074cuda3std3__45__cpo4cendE,(_ZN39_INTERNAL_8426f611_4_k_cu_c071f089_30074cuda3std6ranges3__45__cpo4swapE - _ZN39_INTERNAL_8426f611_4_k_cu_c071f089_30074cuda3std3__45__cpo4cendE)
_ZN39_INTERNAL_8426f611_4_k_cu_c071f089_30074cuda3std3__45__cpo4cendE:
	.zero		1
	.type		_ZN39_INTERNAL_8426f611_4_k_cu_c071f089_30074cuda3std6ranges3__45__cpo4swapE,@object
	.size		_ZN39_INTERNAL_8426f611_4_k_cu_c071f089_30074cuda3std6ranges3__45__cpo4swapE,(.L_8 - _ZN39_INTERNAL_8426f611_4_k_cu_c071f089_30074cuda3std6ranges3__45__cpo4swapE)
_ZN39_INTERNAL_8426f611_4_k_cu_c071f089_30074cuda3std6ranges3__45__cpo4swapE:
	.zero		1
.L_8:


//--------------------- .nv.constant0._ZN7cutlass13device_kernelINS_4gemm6kernel13GemmUniversalIN4cute5tupleIJiiiiEEENS1_10collective13CollectiveMmaINS1_34MainloopSm90TmaGmmaWarpSpecializedILi4ENS5_IJNS4_1CILi1EEESB_SB_EEENS1_35KernelTmaWarpSpecializedCooperativeEEENS5_IJNSA_ILi256EEESF_NSA_ILi128EEEEEENS_10bfloat16_tENS5_IJlSB_lEEESI_SJ_NS4_8TiledMMAINS4_8MMA_AtomIJNS4_4SM904GMMA28MMA_64x256x16_F32BF16BF16_SSILNSN_5MajorE0ELSP_0ELNSN_7ScaleInE1ELSQ_1EEEEEENS4_6LayoutINS5_IJNSA_ILi2EEESB_SB_EEENS5_IJSB_NSA_ILi0EEESW_EEEEENS5_IJNS4_10UnderscoreESZ_SZ_EEEEENS4_13SM90_TMA_LOADENS4_14ComposedLayoutINS4_7SwizzleILi3ELi4ELi3EEENS4_18smem_ptr_flag_bitsILi16EEENST_INS5_IJNSA_ILi8EEENSA_ILi64EEEEEENS5_IJS19_SB_EEEEEEEvNS4_8identityES12_S1D_vS1E_EENS_8epilogue10collective6detail29Sm90TmaWarpSpecializedAdapterINS1H_15DefaultEpilogueISI_SJ_SJ_NS1G_6thread17LinearCombinationISI_Li1EffLNS1L_9ScaleType4KindE0ELNS_15FloatRoundStyleE2ESI_EENS1_15EpilogueDefaultEEEEEvvEEEEvNT_6ParamsE --------------------------
	.section	.nv.constant0._ZN7cutlass13device_kernelINS_4gemm6kernel13GemmUniversalIN4cute5tupleIJiiiiEEENS1_10collective13CollectiveMmaINS1_34MainloopSm90TmaGmmaWarpSpecializedILi4ENS5_IJNS4_1CILi1EEESB_SB_EEENS1_35KernelTmaWarpSpecializedCooperativeEEENS5_IJNSA_ILi256EEESF_NSA_ILi128EEEEEENS_10bfloat16_tENS5_IJlSB_lEEESI_SJ_NS4_8TiledMMAINS4_8MMA_AtomIJNS4_4SM904GMMA28MMA_64x256x16_F32BF16BF16_SSILNSN_5MajorE0ELSP_0ELNSN_7ScaleInE1ELSQ_1EEEEEENS4_6LayoutINS5_IJNSA_ILi2EEESB_SB_EEENS5_IJSB_NSA_ILi0EEESW_EEEEENS5_IJNS4_10UnderscoreESZ_SZ_EEEEENS4_13SM90_TMA_LOADENS4_14ComposedLayoutINS4_7SwizzleILi3ELi4ELi3EEENS4_18smem_ptr_flag_bitsILi16EEENST_INS5_IJNSA_ILi8EEENSA_ILi64EEEEEENS5_IJS19_SB_EEEEEEEvNS4_8identityES12_S1D_vS1E_EENS_8epilogue10collective6detail29Sm90TmaWarpSpecializedAdapterINS1H_15DefaultEpilogueISI_SJ_SJ_NS1G_6thread17LinearCombinationISI_Li1EffLNS1L_9ScaleType4KindE0ELNS_15FloatRoundStyleE2ESI_EENS1_15EpilogueDefaultEEEEEvvEEEEvNT_6ParamsE,"a",@progbits
	.sectionflags	@""
	.align	4
.nv.constant0._ZN7cutlass13device_kernelINS_4gemm6kernel13GemmUniversalIN4cute5tupleIJiiiiEEENS1_10collective13CollectiveMmaINS1_34MainloopSm90TmaGmmaWarpSpecializedILi4ENS5_IJNS4_1CILi1EEESB_SB_EEENS1_35KernelTmaWarpSpecializedCooperativeEEENS5_IJNSA_ILi256EEESF_NSA_ILi128EEEEEENS_10bfloat16_tENS5_IJlSB_lEEESI_SJ_NS4_8TiledMMAINS4_8MMA_AtomIJNS4_4SM904GMMA28MMA_64x256x16_F32BF16BF16_SSILNSN_5MajorE0ELSP_0ELNSN_7ScaleInE1ELSQ_1EEEEEENS4_6LayoutINS5_IJNSA_ILi2EEESB_SB_EEENS5_IJSB_NSA_ILi0EEESW_EEEEENS5_IJNS4_10UnderscoreESZ_SZ_EEEEENS4_13SM90_TMA_LOADENS4_14ComposedLayoutINS4_7SwizzleILi3ELi4ELi3EEENS4_18smem_ptr_flag_bitsILi16EEENST_INS5_IJNSA_ILi8EEENSA_ILi64EEEEEENS5_IJS19_SB_EEEEEEEvNS4_8identityES12_S1D_vS1E_EENS_8epilogue10collective6detail29Sm90TmaWarpSpecializedAdapterINS1H_15DefaultEpilogueISI_SJ_SJ_NS1G_6thread17LinearCombinationISI_Li1EffLNS1L_9ScaleType4KindE0ELNS_15FloatRoundStyleE2ESI_EENS1_15EpilogueDefaultEEEEEvvEEEEvNT_6ParamsE:
	.zero		1664


//--------------------- SYMBOLS --------------------------

	.type		.nv.reservedSmem.offset0,@object
	.size		.nv.reservedSmem.offset0,0x4
	.type		__assertfail,@function
